//
// Generated by NVIDIA NVVM Compiler
//
// Compiler Build ID: CL-36424714
// Cuda compilation tools, release 13.0, V13.0.88
// Based on NVVM 20.0.0
//

.version 9.0
.target sm_100
.address_size 64

	// .globl	_Z12MatMulKernel6MatrixS_S_i
// _ZZ12MatMulKernel6MatrixS_S_iE2As has been demoted
// _ZZ12MatMulKernel6MatrixS_S_iE2Bs has been demoted

.visible .entry _Z12MatMulKernel6MatrixS_S_i(
	.param .align 8 .b8 _Z12MatMulKernel6MatrixS_S_i_param_0[24],
	.param .align 8 .b8 _Z12MatMulKernel6MatrixS_S_i_param_1[24],
	.param .align 8 .b8 _Z12MatMulKernel6MatrixS_S_i_param_2[24],
	.param .u32 _Z12MatMulKernel6MatrixS_S_i_param_3
)
{
	.reg .pred 	%p<42>;
	.reg .b32 	%r<416>;
	.reg .b64 	%rd<180>;
	// demoted variable
	.shared .align 4 .b8 _ZZ12MatMulKernel6MatrixS_S_iE2As[4096];
	// demoted variable
	.shared .align 4 .b8 _ZZ12MatMulKernel6MatrixS_S_iE2Bs[4096];
	ld.param.u64 	%rd8, [_Z12MatMulKernel6MatrixS_S_i_param_2+16];
	ld.param.u32 	%r193, [_Z12MatMulKernel6MatrixS_S_i_param_2+8];
	ld.param.u64 	%rd7, [_Z12MatMulKernel6MatrixS_S_i_param_1+16];
	ld.param.u32 	%r190, [_Z12MatMulKernel6MatrixS_S_i_param_1+8];
	ld.param.u64 	%rd6, [_Z12MatMulKernel6MatrixS_S_i_param_0+16];
	ld.param.u32 	%r187, [_Z12MatMulKernel6MatrixS_S_i_param_0+8];
	ld.param.v2.u32 	{%r185, %r186}, [_Z12MatMulKernel6MatrixS_S_i_param_0];
	ld.param.u32 	%r194, [_Z12MatMulKernel6MatrixS_S_i_param_3];
	mov.u32 	%r2, %cluster_ctarank;
	setp.lt.s32 	%p2, %r194, 1;
	mov.b32 	%r377, 32;
	@%p2 bra 	$L__BB0_2;
	div.u32 	%r377, 32, %r194;
$L__BB0_2:
	mov.u32 	%r197, %ctaid.y;
	shl.b32 	%r5, %r197, 5;
	mov.u32 	%r198, %ctaid.x;
	shl.b32 	%r6, %r198, 5;
	mov.u32 	%r7, %tid.y;
	mov.u32 	%r8, %tid.x;
	setp.lt.s32 	%p3, %r185, 32;
	mov.b32 	%r381, 0;
	@%p3 bra 	$L__BB0_106;
	mul.lo.s32 	%r379, %r5, %r187;
	shl.b32 	%r10, %r190, 5;
	mul.lo.s32 	%r200, %r377, %r2;
	add.s32 	%r201, %r200, %r377;
	min.s32 	%r203, %r201, 32;
	setp.ge.s32 	%p4, %r8, %r200;
	setp.lt.s32 	%p5, %r8, %r203;
	and.pred  	%p1, %p4, %p5;
	mad.lo.s32 	%r205, %r187, %r7, %r8;
	cvt.s64.s32 	%rd1, %r205;
	shl.b32 	%r206, %r7, 7;
	mov.u32 	%r207, _ZZ12MatMulKernel6MatrixS_S_iE2As;
	add.s32 	%r11, %r207, %r206;
	shl.b32 	%r208, %r8, 2;
	add.s32 	%r12, %r11, %r208;
	mad.lo.s32 	%r209, %r190, %r7, %r8;
	cvt.s64.s32 	%rd2, %r209;
	mov.u32 	%r210, _ZZ12MatMulKernel6MatrixS_S_iE2Bs;
	add.s32 	%r14, %r210, %r208;
	add.s32 	%r13, %r14, %r206;
	cvt.u64.u32 	%rd9, %r207;
	cvta.shared.u64 	%rd10, %rd9;
	mapa.u64	%rd11, %rd10, 0;
	mul.wide.u32 	%rd12, %r7, 128;
	add.s64 	%rd3, %rd11, %rd12;
	setp.eq.s32 	%p6, %r377, 1;
	selp.u32 	%r15, 1, 0, %p6;
	mapa.u64	%rd13, %rd10, %r15;
	add.s64 	%rd14, %rd13, %rd12;
	add.s64 	%rd4, %rd14, 4;
	shr.s32 	%r211, %r185, 31;
	shr.u32 	%r212, %r211, 27;
	add.s32 	%r213, %r185, %r212;
	shr.s32 	%r214, %r213, 5;
	neg.s32 	%r380, %r214;
	mov.b32 	%r381, 0;
	not.pred 	%p7, %p1;
	mov.u32 	%r378, %r6;
$L__BB0_4:
	cvt.s64.s32 	%rd5, %r378;
	@%p7 bra 	$L__BB0_6;
	cvt.s64.s32 	%rd15, %r379;
	add.s64 	%rd16, %rd15, %rd1;
	cvta.to.global.u64 	%rd17, %rd6;
	shl.b64 	%rd18, %rd16, 2;
	add.s64 	%rd19, %rd17, %rd18;
	ld.global.u32 	%r215, [%rd19];
	st.shared.u32 	[%r12], %r215;
$L__BB0_6:
	setp.lt.s32 	%p8, %r194, 2;
	add.s64 	%rd20, %rd5, %rd2;
	cvta.to.global.u64 	%rd21, %rd7;
	shl.b64 	%rd22, %rd20, 2;
	add.s64 	%rd23, %rd21, %rd22;
	ld.global.u32 	%r216, [%rd23];
	st.shared.u32 	[%r13], %r216;
	bar.sync 	0;
	barrier.cluster.arrive;
	barrier.cluster.wait;
	@%p8 bra 	$L__BB0_104;
	setp.eq.s32 	%p9, %r2, 0;
	@%p9 bra 	$L__BB0_9;
	ld.u32 	%r382, [%rd3];
	bra.uni 	$L__BB0_10;
$L__BB0_9:
	ld.shared.u32 	%r382, [%r11];
$L__BB0_10:
	setp.eq.s32 	%p10, %r2, %r15;
	ld.shared.u32 	%r312, [%r14];
	mad.lo.s32 	%r24, %r312, %r382, %r381;
	@%p10 bra 	$L__BB0_12;
	ld.u32 	%r383, [%rd4];
	bra.uni 	$L__BB0_13;
$L__BB0_12:
	ld.shared.u32 	%r383, [%r11+4];
$L__BB0_13:
	ld.shared.u32 	%r313, [%r14+128];
	mad.lo.s32 	%r28, %r313, %r383, %r24;
	div.u32 	%r29, 2, %r377;
	setp.eq.s32 	%p11, %r29, %r2;
	@%p11 bra 	$L__BB0_15;
	mov.u32 	%r314, _ZZ12MatMulKernel6MatrixS_S_iE2As;
	cvt.u64.u32 	%rd24, %r314;
	cvta.shared.u64 	%rd25, %rd24;
	mapa.u64	%rd26, %rd25, %r29;
	mul.wide.u32 	%rd27, %r7, 128;
	add.s64 	%rd28, %rd26, %rd27;
	ld.u32 	%r384, [%rd28+8];
	bra.uni 	$L__BB0_16;
$L__BB0_15:
	ld.shared.u32 	%r384, [%r11+8];
$L__BB0_16:
	ld.shared.u32 	%r315, [%r14+256];
	mad.lo.s32 	%r33, %r315, %r384, %r28;
	div.u32 	%r34, 3, %r377;
	setp.eq.s32 	%p12, %r34, %r2;
	@%p12 bra 	$L__BB0_18;
	mov.u32 	%r316, _ZZ12MatMulKernel6MatrixS_S_iE2As;
	cvt.u64.u32 	%rd29, %r316;
	cvta.shared.u64 	%rd30, %rd29;
	mapa.u64	%rd31, %rd30, %r34;
	mul.wide.u32 	%rd32, %r7, 128;
	add.s64 	%rd33, %rd31, %rd32;
	ld.u32 	%r385, [%rd33+12];
	bra.uni 	$L__BB0_19;
$L__BB0_18:
	ld.shared.u32 	%r385, [%r11+12];
$L__BB0_19:
	ld.shared.u32 	%r317, [%r14+384];
	mad.lo.s32 	%r38, %r317, %r385, %r33;
	div.u32 	%r39, 4, %r377;
	setp.eq.s32 	%p13, %r39, %r2;
	@%p13 bra 	$L__BB0_21;
	mov.u32 	%r318, _ZZ12MatMulKernel6MatrixS_S_iE2As;
	cvt.u64.u32 	%rd34, %r318;
	cvta.shared.u64 	%rd35, %rd34;
	mapa.u64	%rd36, %rd35, %r39;
	mul.wide.u32 	%rd37, %r7, 128;
	add.s64 	%rd38, %rd36, %rd37;
	ld.u32 	%r386, [%rd38+16];
	bra.uni 	$L__BB0_22;
$L__BB0_21:
	ld.shared.u32 	%r386, [%r11+16];
$L__BB0_22:
	ld.shared.u32 	%r319, [%r14+512];
	mad.lo.s32 	%r43, %r319, %r386, %r38;
	div.u32 	%r44, 5, %r377;
	setp.eq.s32 	%p14, %r44, %r2;
	@%p14 bra 	$L__BB0_24;
	mov.u32 	%r320, _ZZ12MatMulKernel6MatrixS_S_iE2As;
	cvt.u64.u32 	%rd39, %r320;
	cvta.shared.u64 	%rd40, %rd39;
	mapa.u64	%rd41, %rd40, %r44;
	mul.wide.u32 	%rd42, %r7, 128;
	add.s64 	%rd43, %rd41, %rd42;
	ld.u32 	%r387, [%rd43+20];
	bra.uni 	$L__BB0_25;
$L__BB0_24:
	ld.shared.u32 	%r387, [%r11+20];
$L__BB0_25:
	ld.shared.u32 	%r321, [%r14+640];
	mad.lo.s32 	%r48, %r321, %r387, %r43;
	div.u32 	%r49, 6, %r377;
	setp.eq.s32 	%p15, %r49, %r2;
	@%p15 bra 	$L__BB0_27;
	mov.u32 	%r322, _ZZ12MatMulKernel6MatrixS_S_iE2As;
	cvt.u64.u32 	%rd44, %r322;
	cvta.shared.u64 	%rd45, %rd44;
	mapa.u64	%rd46, %rd45, %r49;
	mul.wide.u32 	%rd47, %r7, 128;
	add.s64 	%rd48, %rd46, %rd47;
	ld.u32 	%r388, [%rd48+24];
	bra.uni 	$L__BB0_28;
$L__BB0_27:
	ld.shared.u32 	%r388, [%r11+24];
$L__BB0_28:
	ld.shared.u32 	%r323, [%r14+768];
	mad.lo.s32 	%r53, %r323, %r388, %r48;
	div.u32 	%r54, 7, %r377;
	setp.eq.s32 	%p16, %r54, %r2;
	@%p16 bra 	$L__BB0_30;
	mov.u32 	%r324, _ZZ12MatMulKernel6MatrixS_S_iE2As;
	cvt.u64.u32 	%rd49, %r324;
	cvta.shared.u64 	%rd50, %rd49;
	mapa.u64	%rd51, %rd50, %r54;
	mul.wide.u32 	%rd52, %r7, 128;
	add.s64 	%rd53, %rd51, %rd52;
	ld.u32 	%r389, [%rd53+28];
	bra.uni 	$L__BB0_31;
$L__BB0_30:
	ld.shared.u32 	%r389, [%r11+28];
$L__BB0_31:
	ld.shared.u32 	%r325, [%r14+896];
	mad.lo.s32 	%r58, %r325, %r389, %r53;
	div.u32 	%r59, 8, %r377;
	setp.eq.s32 	%p17, %r59, %r2;
	@%p17 bra 	$L__BB0_33;
	mov.u32 	%r326, _ZZ12MatMulKernel6MatrixS_S_iE2As;
	cvt.u64.u32 	%rd54, %r326;
	cvta.shared.u64 	%rd55, %rd54;
	mapa.u64	%rd56, %rd55, %r59;
	mul.wide.u32 	%rd57, %r7, 128;
	add.s64 	%rd58, %rd56, %rd57;
	ld.u32 	%r390, [%rd58+32];
	bra.uni 	$L__BB0_34;
$L__BB0_33:
	ld.shared.u32 	%r390, [%r11+32];
$L__BB0_34:
	ld.shared.u32 	%r327, [%r14+1024];
	mad.lo.s32 	%r63, %r327, %r390, %r58;
	div.u32 	%r64, 9, %r377;
	setp.eq.s32 	%p18, %r64, %r2;
	@%p18 bra 	$L__BB0_36;
	mov.u32 	%r328, _ZZ12MatMulKernel6MatrixS_S_iE2As;
	cvt.u64.u32 	%rd59, %r328;
	cvta.shared.u64 	%rd60, %rd59;
	mapa.u64	%rd61, %rd60, %r64;
	mul.wide.u32 	%rd62, %r7, 128;
	add.s64 	%rd63, %rd61, %rd62;
	ld.u32 	%r391, [%rd63+36];
	bra.uni 	$L__BB0_37;
$L__BB0_36:
	ld.shared.u32 	%r391, [%r11+36];
$L__BB0_37:
	ld.shared.u32 	%r329, [%r14+1152];
	mad.lo.s32 	%r68, %r329, %r391, %r63;
	div.u32 	%r69, 10, %r377;
	setp.eq.s32 	%p19, %r69, %r2;
	@%p19 bra 	$L__BB0_39;
	mov.u32 	%r330, _ZZ12MatMulKernel6MatrixS_S_iE2As;
	cvt.u64.u32 	%rd64, %r330;
	cvta.shared.u64 	%rd65, %rd64;
	mapa.u64	%rd66, %rd65, %r69;
	mul.wide.u32 	%rd67, %r7, 128;
	add.s64 	%rd68, %rd66, %rd67;
	ld.u32 	%r392, [%rd68+40];
	bra.uni 	$L__BB0_40;
$L__BB0_39:
	ld.shared.u32 	%r392, [%r11+40];
$L__BB0_40:
	ld.shared.u32 	%r331, [%r14+1280];
	mad.lo.s32 	%r73, %r331, %r392, %r68;
	div.u32 	%r74, 11, %r377;
	setp.eq.s32 	%p20, %r74, %r2;
	@%p20 bra 	$L__BB0_42;
	mov.u32 	%r332, _ZZ12MatMulKernel6MatrixS_S_iE2As;
	cvt.u64.u32 	%rd69, %r332;
	cvta.shared.u64 	%rd70, %rd69;
	mapa.u64	%rd71, %rd70, %r74;
	mul.wide.u32 	%rd72, %r7, 128;
	add.s64 	%rd73, %rd71, %rd72;
	ld.u32 	%r393, [%rd73+44];
	bra.uni 	$L__BB0_43;
$L__BB0_42:
	ld.shared.u32 	%r393, [%r11+44];
$L__BB0_43:
	ld.shared.u32 	%r333, [%r14+1408];
	mad.lo.s32 	%r78, %r333, %r393, %r73;
	div.u32 	%r79, 12, %r377;
	setp.eq.s32 	%p21, %r79, %r2;
	@%p21 bra 	$L__BB0_45;
	mov.u32 	%r334, _ZZ12MatMulKernel6MatrixS_S_iE2As;
	cvt.u64.u32 	%rd74, %r334;
	cvta.shared.u64 	%rd75, %rd74;
	mapa.u64	%rd76, %rd75, %r79;
	mul.wide.u32 	%rd77, %r7, 128;
	add.s64 	%rd78, %rd76, %rd77;
	ld.u32 	%r394, [%rd78+48];
	bra.uni 	$L__BB0_46;
$L__BB0_45:
	ld.shared.u32 	%r394, [%r11+48];
$L__BB0_46:
	ld.shared.u32 	%r335, [%r14+1536];
	mad.lo.s32 	%r83, %r335, %r394, %r78;
	div.u32 	%r84, 13, %r377;
	setp.eq.s32 	%p22, %r84, %r2;
	@%p22 bra 	$L__BB0_48;
	mov.u32 	%r336, _ZZ12MatMulKernel6MatrixS_S_iE2As;
	cvt.u64.u32 	%rd79, %r336;
	cvta.shared.u64 	%rd80, %rd79;
	mapa.u64	%rd81, %rd80, %r84;
	mul.wide.u32 	%rd82, %r7, 128;
	add.s64 	%rd83, %rd81, %rd82;
	ld.u32 	%r395, [%rd83+52];
	bra.uni 	$L__BB0_49;
$L__BB0_48:
	ld.shared.u32 	%r395, [%r11+52];
$L__BB0_49:
	ld.shared.u32 	%r337, [%r14+1664];
	mad.lo.s32 	%r88, %r337, %r395, %r83;
	div.u32 	%r89, 14, %r377;
	setp.eq.s32 	%p23, %r89, %r2;
	@%p23 bra 	$L__BB0_51;
	mov.u32 	%r338, _ZZ12MatMulKernel6MatrixS_S_iE2As;
	cvt.u64.u32 	%rd84, %r338;
	cvta.shared.u64 	%rd85, %rd84;
	mapa.u64	%rd86, %rd85, %r89;
	mul.wide.u32 	%rd87, %r7, 128;
	add.s64 	%rd88, %rd86, %rd87;
	ld.u32 	%r396, [%rd88+56];
	bra.uni 	$L__BB0_52;
$L__BB0_51:
	ld.shared.u32 	%r396, [%r11+56];
$L__BB0_52:
	ld.shared.u32 	%r339, [%r14+1792];
	mad.lo.s32 	%r93, %r339, %r396, %r88;
	div.u32 	%r94, 15, %r377;
	setp.eq.s32 	%p24, %r94, %r2;
	@%p24 bra 	$L__BB0_54;
	mov.u32 	%r340, _ZZ12MatMulKernel6MatrixS_S_iE2As;
	cvt.u64.u32 	%rd89, %r340;
	cvta.shared.u64 	%rd90, %rd89;
	mapa.u64	%rd91, %rd90, %r94;
	mul.wide.u32 	%rd92, %r7, 128;
	add.s64 	%rd93, %rd91, %rd92;
	ld.u32 	%r397, [%rd93+60];
	bra.uni 	$L__BB0_55;
$L__BB0_54:
	ld.shared.u32 	%r397, [%r11+60];
$L__BB0_55:
	ld.shared.u32 	%r341, [%r14+1920];
	mad.lo.s32 	%r98, %r341, %r397, %r93;
	div.u32 	%r99, 16, %r377;
	setp.eq.s32 	%p25, %r99, %r2;
	@%p25 bra 	$L__BB0_57;
	mov.u32 	%r342, _ZZ12MatMulKernel6MatrixS_S_iE2As;
	cvt.u64.u32 	%rd94, %r342;
	cvta.shared.u64 	%rd95, %rd94;
	mapa.u64	%rd96, %rd95, %r99;
	mul.wide.u32 	%rd97, %r7, 128;
	add.s64 	%rd98, %rd96, %rd97;
	ld.u32 	%r398, [%rd98+64];
	bra.uni 	$L__BB0_58;
$L__BB0_57:
	ld.shared.u32 	%r398, [%r11+64];
$L__BB0_58:
	ld.shared.u32 	%r343, [%r14+2048];
	mad.lo.s32 	%r103, %r343, %r398, %r98;
	div.u32 	%r104, 17, %r377;
	setp.eq.s32 	%p26, %r104, %r2;
	@%p26 bra 	$L__BB0_60;
	mov.u32 	%r344, _ZZ12MatMulKernel6MatrixS_S_iE2As;
	cvt.u64.u32 	%rd99, %r344;
	cvta.shared.u64 	%rd100, %rd99;
	mapa.u64	%rd101, %rd100, %r104;
	mul.wide.u32 	%rd102, %r7, 128;
	add.s64 	%rd103, %rd101, %rd102;
	ld.u32 	%r399, [%rd103+68];
	bra.uni 	$L__BB0_61;
$L__BB0_60:
	ld.shared.u32 	%r399, [%r11+68];
$L__BB0_61:
	ld.shared.u32 	%r345, [%r14+2176];
	mad.lo.s32 	%r108, %r345, %r399, %r103;
	div.u32 	%r109, 18, %r377;
	setp.eq.s32 	%p27, %r109, %r2;
	@%p27 bra 	$L__BB0_63;
	mov.u32 	%r346, _ZZ12MatMulKernel6MatrixS_S_iE2As;
	cvt.u64.u32 	%rd104, %r346;
	cvta.shared.u64 	%rd105, %rd104;
	mapa.u64	%rd106, %rd105, %r109;
	mul.wide.u32 	%rd107, %r7, 128;
	add.s64 	%rd108, %rd106, %rd107;
	ld.u32 	%r400, [%rd108+72];
	bra.uni 	$L__BB0_64;
$L__BB0_63:
	ld.shared.u32 	%r400, [%r11+72];
$L__BB0_64:
	ld.shared.u32 	%r347, [%r14+2304];
	mad.lo.s32 	%r113, %r347, %r400, %r108;
	div.u32 	%r114, 19, %r377;
	setp.eq.s32 	%p28, %r114, %r2;
	@%p28 bra 	$L__BB0_66;
	mov.u32 	%r348, _ZZ12MatMulKernel6MatrixS_S_iE2As;
	cvt.u64.u32 	%rd109, %r348;
	cvta.shared.u64 	%rd110, %rd109;
	mapa.u64	%rd111, %rd110, %r114;
	mul.wide.u32 	%rd112, %r7, 128;
	add.s64 	%rd113, %rd111, %rd112;
	ld.u32 	%r401, [%rd113+76];
	bra.uni 	$L__BB0_67;
$L__BB0_66:
	ld.shared.u32 	%r401, [%r11+76];
$L__BB0_67:
	ld.shared.u32 	%r349, [%r14+2432];
	mad.lo.s32 	%r118, %r349, %r401, %r113;
	div.u32 	%r119, 20, %r377;
	setp.eq.s32 	%p29, %r119, %r2;
	@%p29 bra 	$L__BB0_69;
	mov.u32 	%r350, _ZZ12MatMulKernel6MatrixS_S_iE2As;
	cvt.u64.u32 	%rd114, %r350;
	cvta.shared.u64 	%rd115, %rd114;
	mapa.u64	%rd116, %rd115, %r119;
	mul.wide.u32 	%rd117, %r7, 128;
	add.s64 	%rd118, %rd116, %rd117;
	ld.u32 	%r402, [%rd118+80];
	bra.uni 	$L__BB0_70;
$L__BB0_69:
	ld.shared.u32 	%r402, [%r11+80];
$L__BB0_70:
	ld.shared.u32 	%r351, [%r14+2560];
	mad.lo.s32 	%r123, %r351, %r402, %r118;
	div.u32 	%r124, 21, %r377;
	setp.eq.s32 	%p30, %r124, %r2;
	@%p30 bra 	$L__BB0_72;
	mov.u32 	%r352, _ZZ12MatMulKernel6MatrixS_S_iE2As;
	cvt.u64.u32 	%rd119, %r352;
	cvta.shared.u64 	%rd120, %rd119;
	mapa.u64	%rd121, %rd120, %r124;
	mul.wide.u32 	%rd122, %r7, 128;
	add.s64 	%rd123, %rd121, %rd122;
	ld.u32 	%r403, [%rd123+84];
	bra.uni 	$L__BB0_73;
$L__BB0_72:
	ld.shared.u32 	%r403, [%r11+84];
$L__BB0_73:
	ld.shared.u32 	%r353, [%r14+2688];
	mad.lo.s32 	%r128, %r353, %r403, %r123;
	div.u32 	%r129, 22, %r377;
	setp.eq.s32 	%p31, %r129, %r2;
	@%p31 bra 	$L__BB0_75;
	mov.u32 	%r354, _ZZ12MatMulKernel6MatrixS_S_iE2As;
	cvt.u64.u32 	%rd124, %r354;
	cvta.shared.u64 	%rd125, %rd124;
	mapa.u64	%rd126, %rd125, %r129;
	mul.wide.u32 	%rd127, %r7, 128;
	add.s64 	%rd128, %rd126, %rd127;
	ld.u32 	%r404, [%rd128+88];
	bra.uni 	$L__BB0_76;
$L__BB0_75:
	ld.shared.u32 	%r404, [%r11+88];
$L__BB0_76:
	ld.shared.u32 	%r355, [%r14+2816];
	mad.lo.s32 	%r133, %r355, %r404, %r128;
	div.u32 	%r134, 23, %r377;
	setp.eq.s32 	%p32, %r134, %r2;
	@%p32 bra 	$L__BB0_78;
	mov.u32 	%r356, _ZZ12MatMulKernel6MatrixS_S_iE2As;
	cvt.u64.u32 	%rd129, %r356;
	cvta.shared.u64 	%rd130, %rd129;
	mapa.u64	%rd131, %rd130, %r134;
	mul.wide.u32 	%rd132, %r7, 128;
	add.s64 	%rd133, %rd131, %rd132;
	ld.u32 	%r405, [%rd133+92];
	bra.uni 	$L__BB0_79;
$L__BB0_78:
	ld.shared.u32 	%r405, [%r11+92];
$L__BB0_79:
	ld.shared.u32 	%r357, [%r14+2944];
	mad.lo.s32 	%r138, %r357, %r405, %r133;
	div.u32 	%r139, 24, %r377;
	setp.eq.s32 	%p33, %r139, %r2;
	@%p33 bra 	$L__BB0_81;
	mov.u32 	%r358, _ZZ12MatMulKernel6MatrixS_S_iE2As;
	cvt.u64.u32 	%rd134, %r358;
	cvta.shared.u64 	%rd135, %rd134;
	mapa.u64	%rd136, %rd135, %r139;
	mul.wide.u32 	%rd137, %r7, 128;
	add.s64 	%rd138, %rd136, %rd137;
	ld.u32 	%r406, [%rd138+96];
	bra.uni 	$L__BB0_82;
$L__BB0_81:
	ld.shared.u32 	%r406, [%r11+96];
$L__BB0_82:
	ld.shared.u32 	%r359, [%r14+3072];
	mad.lo.s32 	%r143, %r359, %r406, %r138;
	div.u32 	%r144, 25, %r377;
	setp.eq.s32 	%p34, %r144, %r2;
	@%p34 bra 	$L__BB0_84;
	mov.u32 	%r360, _ZZ12MatMulKernel6MatrixS_S_iE2As;
	cvt.u64.u32 	%rd139, %r360;
	cvta.shared.u64 	%rd140, %rd139;
	mapa.u64	%rd141, %rd140, %r144;
	mul.wide.u32 	%rd142, %r7, 128;
	add.s64 	%rd143, %rd141, %rd142;
	ld.u32 	%r407, [%rd143+100];
	bra.uni 	$L__BB0_85;
$L__BB0_84:
	ld.shared.u32 	%r407, [%r11+100];
$L__BB0_85:
	ld.shared.u32 	%r361, [%r14+3200];
	mad.lo.s32 	%r148, %r361, %r407, %r143;
	div.u32 	%r149, 26, %r377;
	setp.eq.s32 	%p35, %r149, %r2;
	@%p35 bra 	$L__BB0_87;
	mov.u32 	%r362, _ZZ12MatMulKernel6MatrixS_S_iE2As;
	cvt.u64.u32 	%rd144, %r362;
	cvta.shared.u64 	%rd145, %rd144;
	mapa.u64	%rd146, %rd145, %r149;
	mul.wide.u32 	%rd147, %r7, 128;
	add.s64 	%rd148, %rd146, %rd147;
	ld.u32 	%r408, [%rd148+104];
	bra.uni 	$L__BB0_88;
$L__BB0_87:
	ld.shared.u32 	%r408, [%r11+104];
$L__BB0_88:
	ld.shared.u32 	%r363, [%r14+3328];
	mad.lo.s32 	%r153, %r363, %r408, %r148;
	div.u32 	%r154, 27, %r377;
	setp.eq.s32 	%p36, %r154, %r2;
	@%p36 bra 	$L__BB0_90;
	mov.u32 	%r364, _ZZ12MatMulKernel6MatrixS_S_iE2As;
	cvt.u64.u32 	%rd149, %r364;
	cvta.shared.u64 	%rd150, %rd149;
	mapa.u64	%rd151, %rd150, %r154;
	mul.wide.u32 	%rd152, %r7, 128;
	add.s64 	%rd153, %rd151, %rd152;
	ld.u32 	%r409, [%rd153+108];
	bra.uni 	$L__BB0_91;
$L__BB0_90:
	ld.shared.u32 	%r409, [%r11+108];
$L__BB0_91:
	ld.shared.u32 	%r365, [%r14+3456];
	mad.lo.s32 	%r158, %r365, %r409, %r153;
	div.u32 	%r159, 28, %r377;
	setp.eq.s32 	%p37, %r159, %r2;
	@%p37 bra 	$L__BB0_93;
	mov.u32 	%r366, _ZZ12MatMulKernel6MatrixS_S_iE2As;
	cvt.u64.u32 	%rd154, %r366;
	cvta.shared.u64 	%rd155, %rd154;
	mapa.u64	%rd156, %rd155, %r159;
	mul.wide.u32 	%rd157, %r7, 128;
	add.s64 	%rd158, %rd156, %rd157;
	ld.u32 	%r410, [%rd158+112];
	bra.uni 	$L__BB0_94;
$L__BB0_93:
	ld.shared.u32 	%r410, [%r11+112];
$L__BB0_94:
	ld.shared.u32 	%r367, [%r14+3584];
	mad.lo.s32 	%r163, %r367, %r410, %r158;
	div.u32 	%r164, 29, %r377;
	setp.eq.s32 	%p38, %r164, %r2;
	@%p38 bra 	$L__BB0_96;
	mov.u32 	%r368, _ZZ12MatMulKernel6MatrixS_S_iE2As;
	cvt.u64.u32 	%rd159, %r368;
	cvta.shared.u64 	%rd160, %rd159;
	mapa.u64	%rd161, %rd160, %r164;
	mul.wide.u32 	%rd162, %r7, 128;
	add.s64 	%rd163, %rd161, %rd162;
	ld.u32 	%r411, [%rd163+116];
	bra.uni 	$L__BB0_97;
$L__BB0_96:
	ld.shared.u32 	%r411, [%r11+116];
$L__BB0_97:
	ld.shared.u32 	%r369, [%r14+3712];
	mad.lo.s32 	%r168, %r369, %r411, %r163;
	div.u32 	%r169, 30, %r377;
	setp.eq.s32 	%p39, %r169, %r2;
	@%p39 bra 	$L__BB0_99;
	mov.u32 	%r370, _ZZ12MatMulKernel6MatrixS_S_iE2As;
	cvt.u64.u32 	%rd164, %r370;
	cvta.shared.u64 	%rd165, %rd164;
	mapa.u64	%rd166, %rd165, %r169;
	mul.wide.u32 	%rd167, %r7, 128;
	add.s64 	%rd168, %rd166, %rd167;
	ld.u32 	%r412, [%rd168+120];
	bra.uni 	$L__BB0_100;
$L__BB0_99:
	ld.shared.u32 	%r412, [%r11+120];
$L__BB0_100:
	ld.shared.u32 	%r371, [%r14+3840];
	mad.lo.s32 	%r173, %r371, %r412, %r168;
	div.u32 	%r174, 31, %r377;
	setp.eq.s32 	%p40, %r174, %r2;
	@%p40 bra 	$L__BB0_102;
	mov.u32 	%r372, _ZZ12MatMulKernel6MatrixS_S_iE2As;
	cvt.u64.u32 	%rd169, %r372;
	cvta.shared.u64 	%rd170, %rd169;
	mapa.u64	%rd171, %rd170, %r174;
	mul.wide.u32 	%rd172, %r7, 128;
	add.s64 	%rd173, %rd171, %rd172;
	ld.u32 	%r413, [%rd173+124];
	bra.uni 	$L__BB0_103;
$L__BB0_102:
	ld.shared.u32 	%r413, [%r11+124];
$L__BB0_103:
	ld.shared.u32 	%r373, [%r14+3968];
	mad.lo.s32 	%r381, %r373, %r413, %r173;
	bra.uni 	$L__BB0_105;
$L__BB0_104:
	ld.shared.u32 	%r217, [%r11];
	ld.shared.u32 	%r218, [%r14];
	mad.lo.s32 	%r219, %r218, %r217, %r381;
	ld.shared.u32 	%r220, [%r11+4];
	ld.shared.u32 	%r221, [%r14+128];
	mad.lo.s32 	%r222, %r221, %r220, %r219;
	ld.shared.u32 	%r223, [%r11+8];
	ld.shared.u32 	%r224, [%r14+256];
	mad.lo.s32 	%r225, %r224, %r223, %r222;
	ld.shared.u32 	%r226, [%r11+12];
	ld.shared.u32 	%r227, [%r14+384];
	mad.lo.s32 	%r228, %r227, %r226, %r225;
	ld.shared.u32 	%r229, [%r11+16];
	ld.shared.u32 	%r230, [%r14+512];
	mad.lo.s32 	%r231, %r230, %r229, %r228;
	ld.shared.u32 	%r232, [%r11+20];
	ld.shared.u32 	%r233, [%r14+640];
	mad.lo.s32 	%r234, %r233, %r232, %r231;
	ld.shared.u32 	%r235, [%r11+24];
	ld.shared.u32 	%r236, [%r14+768];
	mad.lo.s32 	%r237, %r236, %r235, %r234;
	ld.shared.u32 	%r238, [%r11+28];
	ld.shared.u32 	%r239, [%r14+896];
	mad.lo.s32 	%r240, %r239, %r238, %r237;
	ld.shared.u32 	%r241, [%r11+32];
	ld.shared.u32 	%r242, [%r14+1024];
	mad.lo.s32 	%r243, %r242, %r241, %r240;
	ld.shared.u32 	%r244, [%r11+36];
	ld.shared.u32 	%r245, [%r14+1152];
	mad.lo.s32 	%r246, %r245, %r244, %r243;
	ld.shared.u32 	%r247, [%r11+40];
	ld.shared.u32 	%r248, [%r14+1280];
	mad.lo.s32 	%r249, %r248, %r247, %r246;
	ld.shared.u32 	%r250, [%r11+44];
	ld.shared.u32 	%r251, [%r14+1408];
	mad.lo.s32 	%r252, %r251, %r250, %r249;
	ld.shared.u32 	%r253, [%r11+48];
	ld.shared.u32 	%r254, [%r14+1536];
	mad.lo.s32 	%r255, %r254, %r253, %r252;
	ld.shared.u32 	%r256, [%r11+52];
	ld.shared.u32 	%r257, [%r14+1664];
	mad.lo.s32 	%r258, %r257, %r256, %r255;
	ld.shared.u32 	%r259, [%r11+56];
	ld.shared.u32 	%r260, [%r14+1792];
	mad.lo.s32 	%r261, %r260, %r259, %r258;
	ld.shared.u32 	%r262, [%r11+60];
	ld.shared.u32 	%r263, [%r14+1920];
	mad.lo.s32 	%r264, %r263, %r262, %r261;
	ld.shared.u32 	%r265, [%r11+64];
	ld.shared.u32 	%r266, [%r14+2048];
	mad.lo.s32 	%r267, %r266, %r265, %r264;
	ld.shared.u32 	%r268, [%r11+68];
	ld.shared.u32 	%r269, [%r14+2176];
	mad.lo.s32 	%r270, %r269, %r268, %r267;
	ld.shared.u32 	%r271, [%r11+72];
	ld.shared.u32 	%r272, [%r14+2304];
	mad.lo.s32 	%r273, %r272, %r271, %r270;
	ld.shared.u32 	%r274, [%r11+76];
	ld.shared.u32 	%r275, [%r14+2432];
	mad.lo.s32 	%r276, %r275, %r274, %r273;
	ld.shared.u32 	%r277, [%r11+80];
	ld.shared.u32 	%r278, [%r14+2560];
	mad.lo.s32 	%r279, %r278, %r277, %r276;
	ld.shared.u32 	%r280, [%r11+84];
	ld.shared.u32 	%r281, [%r14+2688];
	mad.lo.s32 	%r282, %r281, %r280, %r279;
	ld.shared.u32 	%r283, [%r11+88];
	ld.shared.u32 	%r284, [%r14+2816];
	mad.lo.s32 	%r285, %r284, %r283, %r282;
	ld.shared.u32 	%r286, [%r11+92];
	ld.shared.u32 	%r287, [%r14+2944];
	mad.lo.s32 	%r288, %r287, %r286, %r285;
	ld.shared.u32 	%r289, [%r11+96];
	ld.shared.u32 	%r290, [%r14+3072];
	mad.lo.s32 	%r291, %r290, %r289, %r288;
	ld.shared.u32 	%r292, [%r11+100];
	ld.shared.u32 	%r293, [%r14+3200];
	mad.lo.s32 	%r294, %r293, %r292, %r291;
	ld.shared.u32 	%r295, [%r11+104];
	ld.shared.u32 	%r296, [%r14+3328];
	mad.lo.s32 	%r297, %r296, %r295, %r294;
	ld.shared.u32 	%r298, [%r11+108];
	ld.shared.u32 	%r299, [%r14+3456];
	mad.lo.s32 	%r300, %r299, %r298, %r297;
	ld.shared.u32 	%r301, [%r11+112];
	ld.shared.u32 	%r302, [%r14+3584];
	mad.lo.s32 	%r303, %r302, %r301, %r300;
	ld.shared.u32 	%r304, [%r11+116];
	ld.shared.u32 	%r305, [%r14+3712];
	mad.lo.s32 	%r306, %r305, %r304, %r303;
	ld.shared.u32 	%r307, [%r11+120];
	ld.shared.u32 	%r308, [%r14+3840];
	mad.lo.s32 	%r309, %r308, %r307, %r306;
	ld.shared.u32 	%r310, [%r11+124];
	ld.shared.u32 	%r311, [%r14+3968];
	mad.lo.s32 	%r381, %r311, %r310, %r309;
$L__BB0_105:
	cvt.u32.u64 	%r374, %rd5;
	bar.sync 	0;
	barrier.cluster.arrive;
	barrier.cluster.wait;
	add.s32 	%r380, %r380, 1;
	setp.ne.s32 	%p41, %r380, 0;
	add.s32 	%r379, %r379, 32;
	add.s32 	%r378, %r374, %r10;
	@%p41 bra 	$L__BB0_4;
$L__BB0_106:
	mad.lo.s32 	%r375, %r5, %r193, %r6;
	cvt.s64.s32 	%rd174, %r375;
	cvta.to.global.u64 	%rd175, %rd8;
	mad.lo.s32 	%r376, %r193, %r7, %r8;
	cvt.s64.s32 	%rd176, %r376;
	add.s64 	%rd177, %rd174, %rd176;
	shl.b64 	%rd178, %rd177, 2;
	add.s64 	%rd179, %rd175, %rd178;
	st.global.u32 	[%rd179], %r381;
	ret;

}


// ===== COMPILED SASS (sm_100) =====

	.target	sm_100

	.elftype	@"ET_EXEC"


//--------------------- .note.nv.tkinfo           --------------------------
	.section	.note.nv.tkinfo,"",@"SHT_NOTE"
	.sectionflags	@"SHF_NOTE_NV_TKINFO"
	.tkinfo
        /*0018*/ 	.word	0x00000002
        /*0030*/ 	.string	""
        /*0030*/ 	.string	"ptxas"
        /*0030*/ 	.string	"Cuda compilation tools, release 13.0, V13.0.88"
        /*0030*/ 	.string	"Build cuda_13.0.r13.0/compiler.36424714_0"
        /*0030*/ 	.string	"-arch sm_100 -m 64 "



//--------------------- .note.nv.cuinfo           --------------------------
	.section	.note.nv.cuinfo,"",@"SHT_NOTE"
	.sectionflags	@"SHF_NOTE_NV_CUINFO"
        /*0018*/ 	.short	0x0002
        /*001a*/ 	.short	0x0064
        /*001c*/ 	.short	0x0082
	.zero		2


//--------------------- .nv.info                  --------------------------
	.section	.nv.info,"",@"SHT_CUDA_INFO"
	.align	4


	//----- nvinfo : EIATTR_REGCOUNT
	.align		4
        /*0000*/ 	.byte	0x04, 0x2f
        /*0002*/ 	.short	(.L_1 - .L_0)
	.align		4
.L_0:
        /*0004*/ 	.word	index@(_Z12MatMulKernel6MatrixS_S_i)
        /*0008*/ 	.word	0x00000020


	//----- nvinfo : EIATTR_FRAME_SIZE
	.align		4
.L_1:
        /*000c*/ 	.byte	0x04, 0x11
        /*000e*/ 	.short	(.L_3 - .L_2)
	.align		4
.L_2:
        /*0010*/ 	.word	index@(_Z12MatMulKernel6MatrixS_S_i)
        /*0014*/ 	.word	0x00000000


	//----- nvinfo : EIATTR_MIN_STACK_SIZE
	.align		4
.L_3:
        /*0018*/ 	.byte	0x04, 0x12
        /*001a*/ 	.short	(.L_5 - .L_4)
	.align		4
.L_4:
        /*001c*/ 	.word	index@(_Z12MatMulKernel6MatrixS_S_i)
        /*0020*/ 	.word	0x00000000
.L_5:


//--------------------- .nv.compat                --------------------------
	.section	.nv.compat,"",@"SHT_CUDA_COMPAT_INFO"
	.align	4
        /*0000*/ 	.byte	0x02, 0x09, 0x00, 0x00, 0x02, 0x02, 0x01, 0x00, 0x02, 0x05, 0x05, 0x00, 0x03, 0x07, 0x01, 0x01
        /*0010*/ 	.byte	0x02, 0x03, 0x00, 0x00, 0x02, 0x06, 0x01, 0x00, 0x04, 0x0b, 0x08, 0x00, 0x09, 0x00, 0x00, 0x00
        /*0020*/ 	.byte	0x00, 0x00, 0x00, 0x00


//--------------------- .nv.info._Z12MatMulKernel6MatrixS_S_i --------------------------
	.section	.nv.info._Z12MatMulKernel6MatrixS_S_i,"",@"SHT_CUDA_INFO"
	.sectionflags	@""
	.align	4


	//----- nvinfo : EIATTR_CUDA_API_VERSION
	.align		4
        /*0000*/ 	.byte	0x04, 0x37
        /*0002*/ 	.short	(.L_7 - .L_6)
.L_6:
        /*0004*/ 	.word	0x00000082


	//----- nvinfo : EIATTR_KPARAM_INFO
	.align		4
.L_7:
        /*0008*/ 	.byte	0x04, 0x17
        /*000a*/ 	.short	(.L_9 - .L_8)
.L_8:
        /*000c*/ 	.word	0x00000000
        /*0010*/ 	.short	0x0003
        /*0012*/ 	.short	0x0048
        /*0014*/ 	.byte	0x00, 0xf0, 0x11, 0x00


	//----- nvinfo : EIATTR_KPARAM_INFO
	.align		4
.L_9:
        /*0018*/ 	.byte	0x04, 0x17
        /*001a*/ 	.short	(.L_11 - .L_10)
.L_10:
        /*001c*/ 	.word	0x00000000
        /*0020*/ 	.short	0x0002
        /*0022*/ 	.short	0x0030
        /*0024*/ 	.byte	0x00, 0xf0, 0x61, 0x00


	//----- nvinfo : EIATTR_KPARAM_INFO
	.align		4
.L_11:
        /*0028*/ 	.byte	0x04, 0x17
        /*002a*/ 	.short	(.L_13 - .L_12)
.L_12:
        /*002c*/ 	.word	0x00000000
        /*0030*/ 	.short	0x0001
        /*0032*/ 	.short	0x0018
        /*0034*/ 	.byte	0x00, 0xf0, 0x61, 0x00


	//----- nvinfo : EIATTR_KPARAM_INFO
	.align		4
.L_13:
        /*0038*/ 	.byte	0x04, 0x17
        /*003a*/ 	.short	(.L_15 - .L_14)
.L_14:
        /*003c*/ 	.word	0x00000000
        /*0040*/ 	.short	0x0000
        /*0042*/ 	.short	0x0000
        /*0044*/ 	.byte	0x00, 0xf0, 0x61, 0x00


	//----- nvinfo : EIATTR_SPARSE_MMA_MASK
	.align		4
.L_15:
        /*0048*/ 	.byte	0x03, 0x50
        /*004a*/ 	.short	0x0000


	//----- nvinfo : EIATTR_MAXREG_COUNT
	.align		4
        /*004c*/ 	.byte	0x03, 0x1b
        /*004e*/ 	.short	0x00ff


	//----- nvinfo : EIATTR_NUM_BARRIERS
	.align		4
        /*0050*/ 	.byte	0x02, 0x4c
        /*0052*/ 	.byte	0x01
	.zero		1


	//----- nvinfo : EIATTR_MERCURY_ISA_VERSION
	.align		4
        /*0054*/ 	.byte	0x03, 0x5f
        /*0056*/ 	.short	0x0101


	//----- nvinfo : EIATTR_COOP_GROUP_MASK_REGIDS
	.align		4
        /*0058*/ 	.byte	0x04, 0x29
        /*005a*/ 	.short	(.L_17 - .L_16)


	//   ....[0]....
.L_16:
        /*005c*/ 	.word	0xffffffff


	//   ....[1]....
        /*0060*/ 	.word	0xffffffff


	//----- nvinfo : EIATTR_COOP_GROUP_INSTR_OFFSETS
	.align		4
.L_17:
        /*0064*/ 	.byte	0x04, 0x28
        /*0066*/ 	.short	(.L_19 - .L_18)


	//   ....[0]....
.L_18:
        /*0068*/ 	.word	0x00000630


	//   ....[1]....
        /*006c*/ 	.word	0x00003800


	//----- nvinfo : EIATTR_VRC_CTA_INIT_COUNT
	.align		4
.L_19:
        /*0070*/ 	.byte	0x02, 0x4a
	.zero		1
	.zero		1


	//----- nvinfo : EIATTR_EXIT_INSTR_OFFSETS
	.align		4
        /*0074*/ 	.byte	0x04, 0x1c
        /*0076*/ 	.short	(.L_21 - .L_20)


	//   ....[0]....
.L_20:
        /*0078*/ 	.word	0x00003940


	//----- nvinfo : EIATTR_CBANK_PARAM_SIZE
	.align		4
.L_21:
        /*007c*/ 	.byte	0x03, 0x19
        /*007e*/ 	.short	0x004c


	//----- nvinfo : EIATTR_PARAM_CBANK
	.align		4
        /*0080*/ 	.byte	0x04, 0x0a
        /*0082*/ 	.short	(.L_23 - .L_22)
	.align		4
.L_22:
        /*0084*/ 	.word	index@(.nv.constant0._Z12MatMulKernel6MatrixS_S_i)
        /*0088*/ 	.short	0x0380
        /*008a*/ 	.short	0x004c


	//----- nvinfo : EIATTR_SW_WAR
	.align		4
.L_23:
        /*008c*/ 	.byte	0x04, 0x36
        /*008e*/ 	.short	(.L_25 - .L_24)
.L_24:
        /*0090*/ 	.word	0x00000008
.L_25:


//--------------------- .nv.callgraph             --------------------------
	.section	.nv.callgraph,"",@"SHT_CUDA_CALLGRAPH"
	.align	4
	.sectionentsize	8
	.align		4
        /*0000*/ 	.word	0x00000000
	.align		4
        /*0004*/ 	.word	0xffffffff
	.align		4
        /*0008*/ 	.word	0x00000000
	.align		4
        /*000c*/ 	.word	0xfffffffe
	.align		4
        /*0010*/ 	.word	0x00000000
	.align		4
        /*0014*/ 	.word	0xfffffffd
	.align		4
        /*0018*/ 	.word	0x00000000
	.align		4
        /*001c*/ 	.word	0xfffffffc


//--------------------- .text._Z12MatMulKernel6MatrixS_S_i --------------------------
	.section	.text._Z12MatMulKernel6MatrixS_S_i,"ax",@progbits
	.align	128
        .global         _Z12MatMulKernel6MatrixS_S_i
        .type           _Z12MatMulKernel6MatrixS_S_i,@function
        .size           _Z12MatMulKernel6MatrixS_S_i,(.L_x_14 - _Z12MatMulKernel6MatrixS_S_i)
        .other          _Z12MatMulKernel6MatrixS_S_i,@"STO_CUDA_ENTRY STV_DEFAULT"
_Z12MatMulKernel6MatrixS_S_i:
.text._Z12MatMulKernel6MatrixS_S_i:
[----:B------:R-:W-:Y:S08]  /*0000*/  LDC R1, c[0x0][0x37c] ;  /* 0x0000df00ff017b82 */ /* 0x000ff00000000800 */
[----:B------:R-:W0:Y:S01]  /*0010*/  LDC R6, c[0x0][0x3c8] ;  /* 0x0000f200ff067b82 */ /* 0x000e220000000800 */
[----:B------:R-:W1:Y:S01]  /*0020*/  LDCU UR6, c[0x0][0x380] ;  /* 0x00007000ff0677ac */ /* 0x000e620008000800 */
[----:B------:R-:W2:Y:S01]  /*0030*/  S2R R18, SR_CTAID.X ;  /* 0x0000000000127919 */ /* 0x000ea20000002500 */
[----:B------:R-:W-:Y:S01]  /*0040*/  IMAD.MOV.U32 R23, RZ, RZ, 0x20 ;  /* 0x00000020ff177424 */ /* 0x000fe200078e00ff */
[----:B------:R-:W3:Y:S01]  /*0050*/  LDCU.64 UR8, c[0x0][0x358] ;  /* 0x00006b00ff0877ac */ /* 0x000ee20008000a00 */
[----:B------:R-:W4:Y:S03]  /*0060*/  S2R R0, SR_TID.Y ;  /* 0x0000000000007919 */ /* 0x000f260000002200 */
[----:B------:R-:W5:Y:S01]  /*0070*/  S2UR UR4, SR_CTAID.Y ;  /* 0x00000000000479c3 */ /* 0x000f620000002600 */
[----:B------:R-:W0:Y:S01]  /*0080*/  S2R R3, SR_TID.X ;  /* 0x0000000000037919 */ /* 0x000e220000002100 */
[----:B-1----:R-:W-:Y:S01]  /*0090*/  UISETP.GE.AND UP0, UPT, UR6, 0x20, UPT ;  /* 0x000000200600788c */ /* 0x002fe2000bf06270 */
[----:B0-----:R-:W-:Y:S01]  /*00a0*/  ISETP.GE.AND P0, PT, R6, 0x1, PT ;  /* 0x000000010600780c */ /* 0x001fe20003f06270 */
[----:B-----5:R-:W-:-:S12]  /*00b0*/  USHF.L.U32 UR4, UR4, 0x5, URZ ;  /* 0x0000000504047899 */ /* 0x020fd800080006ff */
[----:B--234-:R-:W-:Y:S05]  /*00c0*/  @!P0 BRA `(.L_x_0) ;  /* 0x0000000000488947 */ /* 0x01cfea0003800000 */
[----:B------:R-:W0:Y:S01]  /*00d0*/  I2F.U32.RP R2, R6 ;  /* 0x0000000600027306 */ /* 0x000e220000209000 */
[----:B------:R-:W-:-:S07]  /*00e0*/  ISETP.NE.U32.AND P2, PT, R6, RZ, PT ;  /* 0x000000ff0600720c */ /* 0x000fce0003f45070 */
[----:B0-----:R-:W0:Y:S02]  /*00f0*/  MUFU.RCP R2, R2 ;  /* 0x0000000200027308 */ /* 0x001e240000001000 */
[----:B0-----:R-:W-:-:S06]  /*0100*/  VIADD R4, R2, 0xffffffe ;  /* 0x0ffffffe02047836 */ /* 0x001fcc0000000000 */
[----:B------:R0:W1:Y:S02]  /*0110*/  F2I.FTZ.U32.TRUNC.NTZ R5, R4 ;  /* 0x0000000400057305 */ /* 0x000064000021f000 */
[----:B0-----:R-:W-:Y:S02]  /*0120*/  IMAD.MOV.U32 R4, RZ, RZ, RZ ;  /* 0x000000ffff047224 */ /* 0x001fe400078e00ff */
[----:B-1----:R-:W-:-:S04]  /*0130*/  IMAD.MOV R7, RZ, RZ, -R5 ;  /* 0x000000ffff077224 */ /* 0x002fc800078e0a05 */
[----:B------:R-:W-:-:S04]  /*0140*/  IMAD R7, R7, R6, RZ ;  /* 0x0000000607077224 */ /* 0x000fc800078e02ff */
[----:B------:R-:W-:-:S06]  /*0150*/  IMAD.HI.U32 R5, R5, R7, R4 ;  /* 0x0000000705057227 */ /* 0x000fcc00078e0004 */
[----:B------:R-:W-:-:S04]  /*0160*/  IMAD.HI.U32 R23, R5, 0x20, RZ ;  /* 0x0000002005177827 */ /* 0x000fc800078e00ff */
[----:B------:R-:W-:-:S04]  /*0170*/  IMAD.MOV R5, RZ, RZ, -R23 ;  /* 0x000000ffff057224 */ /* 0x000fc800078e0a17 */
[----:B------:R-:W-:-:S05]  /*0180*/  IMAD R5, R6, R5, 0x20 ;  /* 0x0000002006057424 */ /* 0x000fca00078e0205 */
[----:B------:R-:W-:-:S13]  /*0190*/  ISETP.GE.U32.AND P0, PT, R5, R6, PT ;  /* 0x000000060500720c */ /* 0x000fda0003f06070 */
[----:B------:R-:W-:Y:S02]  /*01a0*/  @P0 IMAD.IADD R5, R5, 0x1, -R6 ;  /* 0x0000000105050824 */ /* 0x000fe400078e0a06 */
[----:B------:R-:W-:-:S03]  /*01b0*/  @P0 VIADD R23, R23, 0x1 ;  /* 0x0000000117170836 */ /* 0x000fc60000000000 */
[----:B------:R-:W-:-:S13]  /*01c0*/  ISETP.GE.U32.AND P1, PT, R5, R6, PT ;  /* 0x000000060500720c */ /* 0x000fda0003f26070 */
[----:B------:R-:W-:Y:S02]  /*01d0*/  @P1 IADD3 R23, PT, PT, R23, 0x1, RZ ;  /* 0x0000000117171810 */ /* 0x000fe40007ffe0ff */
[----:B------:R-:W-:-:S07]  /*01e0*/  @!P2 LOP3.LUT R23, RZ, R6, RZ, 0x33, !PT ;  /* 0x00000006ff17a212 */ /* 0x000fce00078e33ff */
.L_x_0:
[----:B------:R-:W-:Y:S02]  /*01f0*/  IMAD.MOV.U32 R20, RZ, RZ, RZ ;  /* 0x000000ffff147224 */ /* 0x000fe400078e00ff */
[----:B------:R-:W-:Y:S01]  /*0200*/  IMAD.SHL.U32 R18, R18, 0x20, RZ ;  /* 0x0000002012127824 */ /* 0x000fe200078e00ff */
[----:B------:R-:W-:Y:S06]  /*0210*/  BRA.U !UP0, `(.L_x_1) ;  /* 0x0000003508a07547 */ /* 0x000fec000b800000 */
[----:B------:R-:W0:Y:S01]  /*0220*/  S2R R2, SR_CgaCtaId ;  /* 0x0000000000027919 */ /* 0x000e220000008800 */
[----:B------:R-:W1:Y:S01]  /*0230*/  LDCU UR10, c[0x0][0x388] ;  /* 0x00007100ff0a77ac */ /* 0x000e620008000800 */
[----:B------:R-:W-:Y:S01]  /*0240*/  MOV R5, 0x400 ;  /* 0x0000040000057802 */ /* 0x000fe20000000f00 */
[----:B------:R-:W-:Y:S01]  /*0250*/  IMAD.MOV.U32 R20, RZ, RZ, RZ ;  /* 0x000000ffff147224 */ /* 0x000fe200078e00ff */
[----:B------:R-:W2:Y:S01]  /*0260*/  S2R R8, SR_SWINHI ;  /* 0x0000000000087919 */ /* 0x000ea20000002f00 */
[----:B------:R-:W3:Y:S01]  /*0270*/  LDCU UR11, c[0x0][0x3a0] ;  /* 0x00007400ff0b77ac */ /* 0x000ee20008000800 */
[----:B------:R-:W-:Y:S01]  /*0280*/  ISETP.NE.AND P1, PT, R23, 0x1, PT ;  /* 0x000000011700780c */ /* 0x000fe20003f25270 */
[----:B------:R-:W-:Y:S01]  /*0290*/  VIADD R9, R5, 0x1000 ;  /* 0x0000100005097836 */ /* 0x000fe20000000000 */
[----:B------:R-:W-:Y:S01]  /*02a0*/  USHF.R.S32.HI UR5, URZ, 0x1f, UR6 ;  /* 0x0000001fff057899 */ /* 0x000fe20008011406 */
[----:B------:R-:W4:Y:S03]  /*02b0*/  LDCU UR14, c[0x0][0x3c8] ;  /* 0x00007900ff0e77ac */ /* 0x000f260008000800 */
[----:B------:R-:W-:Y:S01]  /*02c0*/  ULEA.HI UR5, UR5, UR6, URZ, 0x5 ;  /* 0x0000000605057291 */ /* 0x000fe2000f8f28ff */
[----:B------:R-:W0:Y:S01]  /*02d0*/  LDCU.64 UR12, c[0x0][0x3a8] ;  /* 0x00007500ff0c77ac */ /* 0x000e220008000a00 */
[----:B-1----:R-:W-:Y:S01]  /*02e0*/  IMAD R21, R0, UR10, R3 ;  /* 0x0000000a00157c24 */ /* 0x002fe2000f8e0203 */
[----:B------:R-:W-:-:S02]  /*02f0*/  UIMAD UR7, UR4, UR10, URZ ;  /* 0x0000000a040772a4 */ /* 0x000fc4000f8e02ff */
[----:B------:R-:W-:Y:S01]  /*0300*/  USHF.R.S32.HI UR5, URZ, 0x5, UR5 ;  /* 0x00000005ff057899 */ /* 0x000fe20008011405 */
[----:B---3--:R-:W-:-:S03]  /*0310*/  IMAD R19, R0, UR11, R3 ;  /* 0x0000000b00137c24 */ /* 0x008fc6000f8e0203 */
[----:B------:R-:W-:Y:S01]  /*0320*/  UIADD3 UR5, UPT, UPT, -UR5, URZ, URZ ;  /* 0x000000ff05057290 */ /* 0x000fe2000fffe1ff */
[----:B0-----:R-:W-:Y:S01]  /*0330*/  IMAD R4, R23, R2, RZ ;  /* 0x0000000217047224 */ /* 0x001fe200078e02ff */
[----:B------:R-:W-:Y:S02]  /*0340*/  LEA R7, R2, R5, 0x18 ;  /* 0x0000000502077211 */ /* 0x000fe400078ec0ff */
[----:B------:R-:W-:Y:S02]  /*0350*/  SEL R5, RZ, 0x1, P1 ;  /* 0x00000001ff057807 */ /* 0x000fe40000800000 */
[----:B------:R-:W-:Y:S01]  /*0360*/  VIADDMNMX R6, R4, R23, 0x20, PT ;  /* 0x0000002004067446 */ /* 0x000fe20003800117 */
[----:B------:R-:W-:Y:S01]  /*0370*/  IMAD R16, R0, 0x80, R7 ;  /* 0x0000008000107824 */ /* 0x000fe200078e0207 */
[----:B------:R-:W-:Y:S02]  /*0380*/  MOV R24, R7 ;  /* 0x0000000700187202 */ /* 0x000fe40000000f00 */
[----:B--2---:R-:W-:-:S02]  /*0390*/  MOV R25, R8 ;  /* 0x0000000800197202 */ /* 0x004fc40000000f00 */
[----:B------:R-:W-:Y:S02]  /*03a0*/  ISETP.GE.AND P0, PT, R3, R6, PT ;  /* 0x000000060300720c */ /* 0x000fe40003f06270 */
[----:B------:R-:W-:Y:S02]  /*03b0*/  LEA R6, R2, R9, 0x18 ;  /* 0x0000000902067211 */ /* 0x000fe400078ec0ff */
[--C-:B------:R-:W-:Y:S02]  /*03c0*/  PRMT R26, RZ, 0x654, R24.reuse ;  /* 0x00000654ff1a7816 */ /* 0x100fe40000000018 */
[-C--:B------:R-:W-:Y:S02]  /*03d0*/  MOV R27, R25.reuse ;  /* 0x00000019001b7202 */ /* 0x080fe40000000f00 */
[----:B------:R-:W-:Y:S02]  /*03e0*/  PRMT R24, R5, 0x654, R24 ;  /* 0x0000065405187816 */ /* 0x000fe40000000018 */
[----:B------:R-:W-:Y:S01]  /*03f0*/  MOV R25, R25 ;  /* 0x0000001900197202 */ /* 0x000fe20000000f00 */
[C---:B------:R-:W-:Y:S01]  /*0400*/  IMAD R17, R3.reuse, 0x4, R6 ;  /* 0x0000000403117824 */ /* 0x040fe200078e0206 */
[----:B------:R-:W-:Y:S01]  /*0410*/  ISETP.GE.AND P0, PT, R3, R4, !P0 ;  /* 0x000000040300720c */ /* 0x000fe20004706270 */
[----:B------:R-:W-:Y:S01]  /*0420*/  IMAD.MOV.U32 R4, RZ, RZ, R18 ;  /* 0x000000ffff047224 */ /* 0x000fe200078e0012 */
[----:B------:R-:W-:Y:S01]  /*0430*/  MOV R6, UR7 ;  /* 0x0000000700067c02 */ /* 0x000fe20008000f00 */
[----:B------:R-:W-:-:S04]  /*0440*/  IMAD.WIDE.U32 R26, R0, 0x80, R26 ;  /* 0x00000080001a7825 */ /* 0x000fc800078e001a */
[----:B------:R-:W-:-:S04]  /*0450*/  IMAD.WIDE.U32 R24, R0, 0x80, R24 ;  /* 0x0000008000187825 */ /* 0x000fc800078e0018 */
[----:B----4-:R-:W-:-:S07]  /*0460*/  IMAD R7, R0, 0x80, R17 ;  /* 0x0000008000077824 */ /* 0x010fce00078e0211 */
.L_x_12:
[----:B------:R-:W0:Y:S01]  /*0470*/  @P0 LDC.64 R8, c[0x0][0x390] ;  /* 0x0000e400ff080b82 */ /* 0x000e220000000a00 */
[----:B------:R-:W-:Y:S02]  /*0480*/  @P0 SHF.R.S32.HI R10, RZ, 0x1f, R6 ;  /* 0x0000001fff0a0819 */ /* 0x000fe40000011406 */
[----:B------:R-:W-:Y:S02]  /*0490*/  @P0 IADD3 R12, P1, PT, R21, R6, RZ ;  /* 0x00000006150c0210 */ /* 0x000fe40007f3e0ff */
[----:B------:R-:W-:Y:S02]  /*04a0*/  SHF.R.S32.HI R14, RZ, 0x1f, R4 ;  /* 0x0000001fff0e7819 */ /* 0x000fe40000011404 */
[----:B------:R-:W-:Y:S02]  /*04b0*/  IADD3 R11, P2, PT, R19, R4, RZ ;  /* 0x00000004130b7210 */ /* 0x000fe40007f5e0ff */
[----:B------:R-:W-:Y:S02]  /*04c0*/  @P0 LEA.HI.X.SX32 R13, R21, R10, 0x1, P1 ;  /* 0x0000000a150d0211 */ /* 0x000fe400008f0eff */
[----:B------:R-:W-:-:S02]  /*04d0*/  LEA.HI.X.SX32 R14, R19, R14, 0x1, P2 ;  /* 0x0000000e130e7211 */ /* 0x000fc400010f0eff */
[----:B------:R-:W-:-:S04]  /*04e0*/  LEA R10, P2, R11, UR12, 0x2 ;  /* 0x0000000c0b0a7c11 */ /* 0x000fc8000f8410ff */
[----:B------:R-:W-:-:S05]  /*04f0*/  LEA.HI.X R11, R11, UR13, R14, 0x2, P2 ;  /* 0x0000000d0b0b7c11 */ /* 0x000fca00090f140e */
[----:B------:R-:W2:Y:S01]  /*0500*/  LDG.E R10, desc[UR8][R10.64] ;  /* 0x000000080a0a7981 */ /* 0x000ea2000c1e1900 */
[----:B0-----:R-:W-:-:S04]  /*0510*/  @P0 LEA R8, P1, R12, R8, 0x2 ;  /* 0x000000080c080211 */ /* 0x001fc800078210ff */
[----:B------:R-:W-:-:S05]  /*0520*/  @P0 LEA.HI.X R9, R12, R9, R13, 0x2, P1 ;  /* 0x000000090c090211 */ /* 0x000fca00008f140d */
[----:B------:R-:W3:Y:S01]  /*0530*/  @P0 LDG.E R8, desc[UR8][R8.64] ;  /* 0x0000000808080981 */ /* 0x000ee2000c1e1900 */
[----:B------:R-:W0:Y:S01]  /*0540*/  LDCU UR6, c[0x0][0x36c] ;  /* 0x00006d80ff0677ac */ /* 0x000e220008000800 */
[----:B------:R-:W-:Y:S01]  /*0550*/  IMAD R13, R3, 0x4, R16 ;  /* 0x00000004030d7824 */ /* 0x000fe200078e0210 */
[----:B------:R-:W-:Y:S02]  /*0560*/  UIADD3 UR5, UPT, UPT, UR5, 0x1, URZ ;  /* 0x0000000105057890 */ /* 0x000fe4000fffe0ff */
[----:B0-----:R-:W-:Y:S02]  /*0570*/  UISETP.EQ.U32.AND UP1, UPT, UR6, 0x1, UPT ;  /* 0x000000010600788c */ /* 0x001fe4000bf22070 */
[----:B------:R-:W-:Y:S02]  /*0580*/  UISETP.GE.AND UP0, UPT, UR14, 0x2, UPT ;  /* 0x000000020e00788c */ /* 0x000fe4000bf06270 */
[----:B------:R-:W-:Y:S01]  /*0590*/  UISETP.NE.AND UP2, UPT, UR5, URZ, UPT ;  /* 0x000000ff0500728c */ /* 0x000fe2000bf45270 */
[----:B---3--:R0:W-:Y:S04]  /*05a0*/  @P0 STS [R13], R8 ;  /* 0x000000080d000388 */ /* 0x0081e80000000800 */
[----:B--2---:R0:W-:Y:S01]  /*05b0*/  STS [R7], R10 ;  /* 0x0000000a07007388 */ /* 0x0041e20000000800 */
[----:B------:R-:W-:Y:S06]  /*05c0*/  BAR.SYNC.DEFER_BLOCKING 0x0 ;  /* 0x0000000000007b1d */ /* 0x000fec0000010000 */
[----:B------:R-:W-:Y:S05]  /*05d0*/  BRA.U !UP1, `(.L_x_2) ;  /* 0x0000000109147547 */ /* 0x000fea000b800000 */
[----:B------:R-:W-:Y:S06]  /*05e0*/  MEMBAR.ALL.GPU ;  /* 0x0000000000007992 */ /* 0x000fec000000a000 */
[----:B------:R-:W-:-:S00]  /*05f0*/  ERRBAR ;  /* 0x00000000000079ab */ /* 0x000fc00000000000 */
[----:B------:R-:W-:Y:S08]  /*0600*/  CGAERRBAR ;  /* 0x00000000000075ab */ /* 0x000ff00000000000 */
[----:B------:R-:W-:Y:S01]  /*0610*/  UCGABAR_ARV ;  /* 0x00000000000079c7 */ /* 0x000fe20008000000 */
[----:B------:R-:W-:Y:S05]  /*0620*/  BRA `(.L_x_3) ;  /* 0x0000000000047947 */ /* 0x000fea0003800000 */
.L_x_2:
[----:B------:R-:W-:Y:S01]  /*0630*/  NOP ;  /* 0x0000000000007918 */ /* 0x000fe20000000000 */
.L_x_3:
[----:B------:R-:W-:Y:S05]  /*0640*/  BRA.U !UP1, `(.L_x_4) ;  /* 0x00000001090c7547 */ /* 0x000fea000b800000 */
[----:B------:R-:W-:Y:S01]  /*0650*/  UCGABAR_WAIT ;  /* 0x0000000000007dc7 */ /* 0x000fe20008000000 */
[----:B------:R-:W-:Y:S01]  /*0660*/  CCTL.IVALL ;  /* 0x00000000ff00798f */ /* 0x000fe20002000000 */
[----:B------:R-:W-:Y:S05]  /*0670*/  BRA `(.L_x_5) ;  /* 0x0000000000047947 */ /* 0x000fea0003800000 */
.L_x_4:
[----:B------:R-:W-:Y:S06]  /*0680*/  BAR.SYNC.DEFER_BLOCKING 0x0 ;  /* 0x0000000000007b1d */ /* 0x000fec0000010000 */
.L_x_5:
[----:B------:R-:W-:Y:S05]  /*0690*/  BRA.U !UP0, `(.L_x_6) ;  /* 0x0000002d081c7547 */ /* 0x000fea000b800000 */
[C---:B------:R-:W-:Y:S01]  /*06a0*/  ISETP.NE.AND P3, PT, R2.reuse, RZ, PT ;  /* 0x000000ff0200720c */ /* 0x040fe20003f65270 */
[----:B0-----:R-:W0:Y:S01]  /*06b0*/  I2F.U32.RP R8, R23 ;  /* 0x0000001700087306 */ /* 0x001e220000209000 */
[----:B------:R-:W-:Y:S01]  /*06c0*/  ISETP.NE.AND P2, PT, R2, R5, PT ;  /* 0x000000050200720c */ /* 0x000fe20003f45270 */
[----:B------:R-:W-:Y:S10]  /*06d0*/  LDS R15, [R17] ;  /* 0x00000000110f7984 */ /* 0x000ff40000000800 */
[----:B------:R-:W2:Y:S01]  /*06e0*/  @P3 LD.E R13, desc[UR8][R26.64] ;  /* 0x000000081a0d3980 */ /* 0x000ea2000c101900 */
[----:B0-----:R-:W0:Y:S03]  /*06f0*/  MUFU.RCP R8, R8 ;  /* 0x0000000800087308 */ /* 0x001e260000001000 */
[----:B------:R-:W3:Y:S01]  /*0700*/  @P2 LD.E R14, desc[UR8][R24.64+0x4] ;  /* 0x00000408180e2980 */ /* 0x000ee2000c101900 */
[----:B0-----:R-:W-:-:S06]  /*0710*/  VIADD R11, R8, 0xffffffe ;  /* 0x0ffffffe080b7836 */ /* 0x001fcc0000000000 */
[----:B------:R-:W0:Y:S02]  /*0720*/  F2I.FTZ.U32.TRUNC.NTZ R11, R11 ;  /* 0x0000000b000b7305 */ /* 0x000e24000021f000 */
[----:B0-----:R-:W-:-:S04]  /*0730*/  IMAD.MOV R10, RZ, RZ, -R11 ;  /* 0x000000ffff0a7224 */ /* 0x001fc800078e0a0b */
[----:B------:R-:W-:Y:S02]  /*0740*/  IMAD R9, R10, R23, RZ ;  /* 0x000000170a097224 */ /* 0x000fe400078e02ff */
[----:B------:R-:W-:-:S04]  /*0750*/  IMAD.MOV.U32 R10, RZ, RZ, RZ ;  /* 0x000000ffff0a7224 */ /* 0x000fc800078e00ff */
[----:B------:R-:W-:-:S06]  /*0760*/  IMAD.HI.U32 R10, R11, R9, R10 ;  /* 0x000000090b0a7227 */ /* 0x000fcc00078e000a */
[----:B------:R-:W-:-:S04]  /*0770*/  IMAD.HI.U32 R12, R10, 0x2, RZ ;  /* 0x000000020a0c7827 */ /* 0x000fc800078e00ff */
[----:B------:R-:W-:-:S04]  /*0780*/  IMAD.MOV R8, RZ, RZ, -R12 ;  /* 0x000000ffff087224 */ /* 0x000fc800078e0a0c */
[----:B------:R-:W-:-:S05]  /*0790*/  IMAD R8, R23, R8, 0x2 ;  /* 0x0000000217087424 */ /* 0x000fca00078e0208 */
[----:B------:R-:W-:-:S13]  /*07a0*/  ISETP.GE.U32.AND P1, PT, R8, R23, PT ;  /* 0x000000170800720c */ /* 0x000fda0003f26070 */
[----:B------:R-:W-:-:S05]  /*07b0*/  @P1 IMAD.IADD R8, R8, 0x1, -R23 ;  /* 0x0000000108081824 */ /* 0x000fca00078e0a17 */
[-C--:B------:R-:W-:Y:S02]  /*07c0*/  ISETP.GE.U32.AND P4, PT, R8, R23.reuse, PT ;  /* 0x000000170800720c */ /* 0x080fe40003f86070 */
[----:B------:R-:W-:Y:S02]  /*07d0*/  @P1 IADD3 R12, PT, PT, R12, 0x1, RZ ;  /* 0x000000010c0c1810 */ /* 0x000fe40007ffe0ff */
[----:B------:R-:W-:Y:S02]  /*07e0*/  ISETP.NE.U32.AND P1, PT, R23, RZ, PT ;  /* 0x000000ff1700720c */ /* 0x000fe40003f25070 */
[----:B------:R-:W-:-:S07]  /*07f0*/  LOP3.LUT R29, RZ, R23, RZ, 0x33, !PT ;  /* 0x00000017ff1d7212 */ /* 0x000fce00078e33ff */
[----:B------:R-:W-:-:S05]  /*0800*/  @P4 VIADD R12, R12, 0x1 ;  /* 0x000000010c0c4836 */ /* 0x000fca0000000000 */
[----:B------:R-:W-:-:S04]  /*0810*/  SEL R11, R29, R12, !P1 ;  /* 0x0000000c1d0b7207 */ /* 0x000fc80004800000 */
[----:B------:R-:W-:-:S13]  /*0820*/  ISETP.NE.AND P5, PT, R11, R2, PT ;  /* 0x000000020b00720c */ /* 0x000fda0003fa5270 */
[----:B------:R-:W0:Y:S01]  /*0830*/  @P5 S2R R2, SR_CgaCtaId ;  /* 0x0000000000025919 */ /* 0x000e220000008800 */
[----:B------:R-:W1:Y:S01]  /*0840*/  @P5 S2R R12, SR_SWINHI ;  /* 0x00000000000c5919 */ /* 0x000e620000002f00 */
[----:B------:R-:W-:-:S04]  /*0850*/  @P5 MOV R9, 0x400 ;  /* 0x0000040000095802 */ /* 0x000fc80000000f00 */
[----:B0-----:R-:W-:-:S04]  /*0860*/  @P5 LEA R9, R2, R9, 0x18 ;  /* 0x0000000902095211 */ /* 0x001fc800078ec0ff */
[----:B------:R-:W-:Y:S02]  /*0870*/  @P5 MOV R8, R9 ;  /* 0x0000000900085202 */ /* 0x000fe40000000f00 */
[----:B-1----:R-:W-:Y:S01]  /*0880*/  @P5 MOV R9, R12 ;  /* 0x0000000c00095202 */ /* 0x002fe20000000f00 */
[----:B------:R-:W-:Y:S01]  /*0890*/  IMAD.HI.U32 R12, R10, 0x3, RZ ;  /* 0x000000030a0c7827 */ /* 0x000fe200078e00ff */
[----:B------:R-:W-:Y:S02]  /*08a0*/  @P5 PRMT R8, R11, 0x654, R8 ;  /* 0x000006540b085816 */ /* 0x000fe40000000008 */
[----:B------:R-:W-:Y:S01]  /*08b0*/  @P5 MOV R9, R9 ;  /* 0x0000000900095202 */ /* 0x000fe20000000f00 */
[----:B------:R-:W-:-:S04]  /*08c0*/  IMAD.MOV R22, RZ, RZ, -R12 ;  /* 0x000000ffff167224 */ /* 0x000fc800078e0a0c */
[----:B------:R-:W-:Y:S02]  /*08d0*/  IMAD R22, R23, R22, 0x3 ;  /* 0x0000000317167424 */ /* 0x000fe400078e0216 */
[----:B------:R-:W-:-:S03]  /*08e0*/  @P5 IMAD.WIDE.U32 R8, R0, 0x80, R8 ;  /* 0x0000008000085825 */ /* 0x000fc600078e0008 */
[C---:B------:R-:W-:Y:S02]  /*08f0*/  ISETP.GE.U32.AND P4, PT, R22.reuse, R23, PT ;  /* 0x000000171600720c */ /* 0x040fe40003f86070 */
[----:B------:R0:W4:Y:S11]  /*0900*/  @P5 LD.E R11, desc[UR8][R8.64+0x8] ;  /* 0x00000808080b5980 */ /* 0x000136000c101900 */
[----:B------:R-:W-:-:S05]  /*0910*/  @P4 IMAD.IADD R22, R22, 0x1, -R23 ;  /* 0x0000000116164824 */ /* 0x000fca00078e0a17 */
[----:B------:R-:W-:Y:S01]  /*0920*/  ISETP.GE.U32.AND P6, PT, R22, R23, PT ;  /* 0x000000171600720c */ /* 0x000fe20003fc6070 */
[----:B------:R-:W-:-:S12]  /*0930*/  @P4 VIADD R12, R12, 0x1 ;  /* 0x000000010c0c4836 */ /* 0x000fd80000000000 */
[----:B------:R-:W-:-:S05]  /*0940*/  @P6 VIADD R12, R12, 0x1 ;  /* 0x000000010c0c6836 */ /* 0x000fca0000000000 */
[----:B------:R-:W-:-:S04]  /*0950*/  SEL R12, R29, R12, !P1 ;  /* 0x0000000c1d0c7207 */ /* 0x000fc80004800000 */
[----:B------:R-:W-:-:S13]  /*0960*/  ISETP.NE.AND P4, PT, R12, R2, PT ;  /* 0x000000020c00720c */ /* 0x000fda0003f85270 */
[----:B------:R-:W1:Y:S01]  /*0970*/  @P4 S2R R2, SR_CgaCtaId ;  /* 0x0000000000024919 */ /* 0x000e620000008800 */
[----:B------:R-:W5:Y:S01]  /*0980*/  @P4 S2R R22, SR_SWINHI ;  /* 0x0000000000164919 */ /* 0x000f620000002f00 */
[----:B0-----:R-:W-:-:S04]  /*0990*/  @P4 MOV R9, 0x400 ;  /* 0x0000040000094802 */ /* 0x001fc80000000f00 */
[----:B-1----:R-:W-:-:S04]  /*09a0*/  @P4 LEA R9, R2, R9, 0x18 ;  /* 0x0000000902094211 */ /* 0x002fc800078ec0ff */
[----:B------:R-:W-:Y:S02]  /*09b0*/  @P4 MOV R8, R9 ;  /* 0x0000000900084202 */ /* 0x000fe40000000f00 */
[----:B-----5:R-:W-:Y:S01]  /*09c0*/  @P4 MOV R9, R22 ;  /* 0x0000001600094202 */ /* 0x020fe20000000f00 */
[----:B------:R-:W2:Y:S01]  /*09d0*/  @!P3 LDS R13, [R16] ;  /* 0x00000000100db984 */ /* 0x000ea20000000800 */
[----:B------:R-:W-:Y:S02]  /*09e0*/  @P4 PRMT R8, R12, 0x654, R8 ;  /* 0x000006540c084816 */ /* 0x000fe40000000008 */
[----:B------:R-:W-:Y:S01]  /*09f0*/  @P4 MOV R9, R9 ;  /* 0x0000000900094202 */ /* 0x000fe20000000f00 */
[----:B------:R-:W-:Y:S01]  /*0a00*/  IMAD.HI.U32 R22, R10, 0x4, RZ ;  /* 0x000000040a167827 */ /* 0x000fe200078e00ff */
[----:B------:R-:W-:Y:S03]  /*0a10*/  @!P2 LDS R14, [R16+0x4] ;  /* 0x00000400100ea984 */ /* 0x000fe60000000800 */
[----:B--2---:R-:W-:-:S02]  /*0a20*/  IMAD R15, R15, R13, R20 ;  /* 0x0000000d0f0f7224 */ /* 0x004fc400078e0214 */
[----:B------:R-:W-:Y:S01]  /*0a30*/  @P4 IMAD.WIDE.U32 R12, R0, 0x80, R8 ;  /* 0x00000080000c4825 */ /* 0x000fe200078e0008 */
[----:B------:R-:W3:Y:S05]  /*0a40*/  LDS R20, [R17+0x80] ;  /* 0x0000800011147984 */ /* 0x000eea0000000800 */
[----:B------:R0:W2:Y:S01]  /*0a50*/  @P4 LD.E R12, desc[UR8][R12.64+0xc] ;  /* 0x00000c080c0c4980 */ /* 0x0000a2000c101900 */
[----:B------:R-:W-:-:S04]  /*0a60*/  IMAD.MOV R8, RZ, RZ, -R22 ;  /* 0x000000ffff087224 */ /* 0x000fc800078e0a16 */
[----:B------:R-:W-:-:S05]  /*0a70*/  IMAD R8, R23, R8, 0x4 ;  /* 0x0000000417087424 */ /* 0x000fca00078e0208 */
[----:B------:R-:W-:-:S13]  /*0a80*/  ISETP.GE.U32.AND P3, PT, R8, R23, PT ;  /* 0x000000170800720c */ /* 0x000fda0003f66070 */
[----:B------:R-:W-:-:S05]  /*0a90*/  @P3 IMAD.IADD R8, R8, 0x1, -R23 ;  /* 0x0000000108083824 */ /* 0x000fca00078e0a17 */
[----:B------:R-:W-:Y:S02]  /*0aa0*/  ISETP.GE.U32.AND P6, PT, R8, R23, PT ;  /* 0x000000170800720c */ /* 0x000fe40003fc6070 */
[----:B------:R-:W-:-:S11]  /*0ab0*/  @P3 IADD3 R22, PT, PT, R22, 0x1, RZ ;  /* 0x0000000116163810 */ /* 0x000fd60007ffe0ff */
[----:B------:R-:W-:-:S05]  /*0ac0*/  @P6 VIADD R22, R22, 0x1 ;  /* 0x0000000116166836 */ /* 0x000fca0000000000 */
[----:B------:R-:W-:-:S04]  /*0ad0*/  SEL R22, R29, R22, !P1 ;  /* 0x000000161d167207 */ /* 0x000fc80004800000 */
[----:B------:R-:W-:-:S13]  /*0ae0*/  ISETP.NE.AND P3, PT, R22, R2, PT ;  /* 0x000000021600720c */ /* 0x000fda0003f65270 */
[----:B------:R-:W1:Y:S01]  /*0af0*/  @P3 S2R R2, SR_CgaCtaId ;  /* 0x0000000000023919 */ /* 0x000e620000008800 */
[----:B0-----:R-:W0:Y:S01]  /*0b00*/  @P3 S2R R13, SR_SWINHI ;  /* 0x00000000000d3919 */ /* 0x001e220000002f00 */
[----:B------:R-:W-:Y:S01]  /*0b10*/  @P3 MOV R9, 0x400 ;  /* 0x0000040000093802 */ /* 0x000fe20000000f00 */
[----:B---3--:R-:W-:-:S03]  /*0b20*/  IMAD R20, R20, R14, R15 ;  /* 0x0000000e14147224 */ /* 0x008fc600078e020f */
[----:B-1----:R-:W-:-:S04]  /*0b30*/  @P3 LEA R8, R2, R9, 0x18 ;  /* 0x0000000902083211 */ /* 0x002fc800078ec0ff */
[----:B------:R-:W-:Y:S02]  /*0b40*/  @P3 MOV R8, R8 ;  /* 0x0000000800083202 */ /* 0x000fe40000000f00 */
[----:B0-----:R-:W-:Y:S02]  /*0b50*/  @P3 MOV R9, R13 ;  /* 0x0000000d00093202 */ /* 0x001fe40000000f00 */
[----:B------:R-:W-:Y:S02]  /*0b60*/  @P3 PRMT R8, R22, 0x654, R8 ;  /* 0x0000065416083816 */ /* 0x000fe40000000008 */
[----:B------:R-:W-:-:S03]  /*0b70*/  @P3 MOV R9, R9 ;  /* 0x0000000900093202 */ /* 0x000fc60000000f00 */
[----:B------:R-:W-:-:S04]  /*0b80*/  @P3 IMAD.WIDE.U32 R14, R0, 0x80, R8 ;  /* 0x00000080000e3825 */ /* 0x000fc800078e0008 */
[----:B------:R-:W-:Y:S02]  /*0b90*/  IMAD.HI.U32 R8, R10, 0x5, RZ ;  /* 0x000000050a087827 */ /* 0x000fe400078e00ff */
[----:B------:R0:W3:Y:S02]  /*0ba0*/  @P3 LD.E R14, desc[UR8][R14.64+0x10] ;  /* 0x000010080e0e3980 */ /* 0x0000e4000c101900 */
[----:B------:R-:W-:-:S04]  /*0bb0*/  IMAD.MOV R22, RZ, RZ, -R8 ;  /* 0x000000ffff167224 */ /* 0x000fc800078e0a08 */
[----:B------:R-:W-:Y:S01]  /*0bc0*/  IMAD R22, R23, R22, 0x5 ;  /* 0x0000000517167424 */ /* 0x000fe200078e0216 */
[----:B0-----:R-:W-:Y:S04]  /*0bd0*/  LDS R15, [R17+0x100] ;  /* 0x00010000110f7984 */ /* 0x001fe80000000800 */
[----:B------:R-:W-:Y:S01]  /*0be0*/  ISETP.GE.U32.AND P2, PT, R22, R23, PT ;  /* 0x000000171600720c */ /* 0x000fe20003f46070 */
[----:B------:R-:W4:-:S12]  /*0bf0*/  @!P5 LDS R11, [R16+0x8] ;  /* 0x00000800100bd984 */ /* 0x000f180000000800 */
[----:B------:R-:W-:-:S05]  /*0c00*/  @P2 IMAD.IADD R22, R22, 0x1, -R23 ;  /* 0x0000000116162824 */ /* 0x000fca00078e0a17 */
[----:B------:R-:W-:Y:S01]  /*0c10*/  ISETP.GE.U32.AND P6, PT, R22, R23, PT ;  /* 0x000000171600720c */ /* 0x000fe20003fc6070 */
[----:B------:R-:W-:-:S12]  /*0c20*/  @P2 VIADD R8, R8, 0x1 ;  /* 0x0000000108082836 */ /* 0x000fd80000000000 */
[----:B------:R-:W-:-:S05]  /*0c30*/  @P6 VIADD R8, R8, 0x1 ;  /* 0x0000000108086836 */ /* 0x000fca0000000000 */
[----:B------:R-:W-:-:S04]  /*0c40*/  SEL R13, R29, R8, !P1 ;  /* 0x000000081d0d7207 */ /* 0x000fc80004800000 */
[----:B------:R-:W-:-:S13]  /*0c50*/  ISETP.NE.AND P2, PT, R13, R2, PT ;  /* 0x000000020d00720c */ /* 0x000fda0003f45270 */
[----:B------:R-:W0:Y:S01]  /*0c60*/  @P2 S2R R2, SR_CgaCtaId ;  /* 0x0000000000022919 */ /* 0x000e220000008800 */
[----:B------:R-:W1:Y:S01]  /*0c70*/  @P2 S2R R22, SR_SWINHI ;  /* 0x0000000000162919 */ /* 0x000e620000002f00 */
[----:B------:R-:W-:Y:S01]  /*0c80*/  @P2 MOV R9, 0x400 ;  /* 0x0000040000092802 */ /* 0x000fe20000000f00 */
[----:B----4-:R-:W-:Y:S02]  /*0c90*/  IMAD R15, R15, R11, R20 ;  /* 0x0000000b0f0f7224 */ /* 0x010fe400078e0214 */
[----:B------:R-:W-:Y:S01]  /*0ca0*/  IMAD.HI.U32 R20, R10, 0x6, RZ ;  /* 0x000000060a147827 */ /* 0x000fe200078e00ff */
[----:B0-----:R-:W-:-:S04]  /*0cb0*/  @P2 LEA R9, R2, R9, 0x18 ;  /* 0x0000000902092211 */ /* 0x001fc800078ec0ff */
[----:B------:R-:W-:Y:S02]  /*0cc0*/  @P2 MOV R8, R9 ;  /* 0x0000000900082202 */ /* 0x000fe40000000f00 */
[----:B-1----:R-:W-:Y:S01]  /*0cd0*/  @P2 MOV R9, R22 ;  /* 0x0000001600092202 */ /* 0x002fe20000000f00 */
[----:B------:R-:W-:Y:S01]  /*0ce0*/  IMAD.MOV R22, RZ, RZ, -R20 ;  /* 0x000000ffff167224 */ /* 0x000fe200078e0a14 */
[----:B------:R-:W-:Y:S02]  /*0cf0*/  @P2 PRMT R8, R13, 0x654, R8 ;  /* 0x000006540d082816 */ /* 0x000fe40000000008 */
[----:B------:R-:W-:Y:S01]  /*0d00*/  @P2 MOV R9, R9 ;  /* 0x0000000900092202 */ /* 0x000fe20000000f00 */
[----:B------:R-:W-:Y:S02]  /*0d10*/  IMAD R22, R23, R22, 0x6 ;  /* 0x0000000617167424 */ /* 0x000fe400078e0216 */
[----:B------:R-:W-:-:S03]  /*0d20*/  @P2 IMAD.WIDE.U32 R8, R0, 0x80, R8 ;  /* 0x0000008000082825 */ /* 0x000fc600078e0008 */
[CC--:B------:R-:W-:Y:S02]  /*0d30*/  ISETP.GE.U32.AND P5, PT, R22.reuse, R23.reuse, PT ;  /* 0x000000171600720c */ /* 0x0c0fe40003fa6070 */
[----:B------:R0:W4:Y:S11]  /*0d40*/  @P2 LD.E R11, desc[UR8][R8.64+0x14] ;  /* 0x00001408080b2980 */ /* 0x000136000c101900 */
[----:B------:R-:W-:Y:S01]  /*0d50*/  @P5 IMAD.IADD R22, R22, 0x1, -R23 ;  /* 0x0000000116165824 */ /* 0x000fe200078e0a17 */
[----:B------:R-:W-:Y:S01]  /*0d60*/  @P5 IADD3 R20, PT, PT, R20, 0x1, RZ ;  /* 0x0000000114145810 */ /* 0x000fe20007ffe0ff */
[----:B0-----:R-:W-:Y:S03]  /*0d70*/  LDS R8, [R17+0x180] ;  /* 0x0001800011087984 */ /* 0x001fe60000000800 */
[----:B------:R-:W-:-:S13]  /*0d80*/  ISETP.GE.U32.AND P6, PT, R22, R23, PT ;  /* 0x000000171600720c */ /* 0x000fda0003fc6070 */
[----:B------:R-:W-:-:S05]  /*0d90*/  @P6 VIADD R20, R20, 0x1 ;  /* 0x0000000114146836 */ /* 0x000fca0000000000 */
[----:B------:R-:W-:-:S04]  /*0da0*/  SEL R13, R29, R20, !P1 ;  /* 0x000000141d0d7207 */ /* 0x000fc80004800000 */
[----:B------:R-:W-:-:S13]  /*0db0*/  ISETP.NE.AND P5, PT, R13, R2, PT ;  /* 0x000000020d00720c */ /* 0x000fda0003fa5270 */
[----:B------:R-:W0:Y:S01]  /*0dc0*/  @P5 S2R R2, SR_CgaCtaId ;  /* 0x0000000000025919 */ /* 0x000e220000008800 */
[----:B------:R-:W1:Y:S01]  /*0dd0*/  @P5 S2R R20, SR_SWINHI ;  /* 0x0000000000145919 */ /* 0x000e620000002f00 */
[----:B------:R-:W2:Y:S01]  /*0de0*/  @!P4 LDS R12, [R16+0xc] ;  /* 0x00000c00100cc984 */ /* 0x000ea20000000800 */
[----:B------:R-:W-:-:S04]  /*0df0*/  @P5 MOV R9, 0x400 ;  /* 0x0000040000095802 */ /* 0x000fc80000000f00 */
[----:B0-----:R-:W-:Y:S01]  /*0e00*/  @P5 LEA R9, R2, R9, 0x18 ;  /* 0x0000000902095211 */ /* 0x001fe200078ec0ff */
[----:B--2---:R-:W-:-:S03]  /*0e10*/  IMAD R15, R8, R12, R15 ;  /* 0x0000000c080f7224 */ /* 0x004fc600078e020f */
[----:B------:R-:W-:Y:S02]  /*0e20*/  @P5 MOV R8, R9 ;  /* 0x0000000900085202 */ /* 0x000fe40000000f00 */
[----:B-1----:R-:W-:Y:S02]  /*0e30*/  @P5 MOV R9, R20 ;  /* 0x0000001400095202 */ /* 0x002fe40000000f00 */
[----:B------:R-:W-:Y:S02]  /*0e40*/  @P5 PRMT R8, R13, 0x654, R8 ;  /* 0x000006540d085816 */ /* 0x000fe40000000008 */
[----:B------:R-:W-:-:S03]  /*0e50*/  @P5 MOV R9, R9 ;  /* 0x0000000900095202 */ /* 0x000fc60000000f00 */
[----:B------:R-:W-:-:S06]  /*0e60*/  @P5 IMAD.WIDE.U32 R12, R0, 0x80, R8 ;  /* 0x00000080000c5825 */ /* 0x000fcc00078e0008 */
[----:B------:R0:W2:Y:S01]  /*0e70*/  @P5 LD.E R12, desc[UR8][R12.64+0x18] ;  /* 0x000018080c0c5980 */ /* 0x0000a2000c101900 */
[----:B------:R-:W-:-:S04]  /*0e80*/  IMAD.HI.U32 R20, R10, 0x7, RZ ;  /* 0x000000070a147827 */ /* 0x000fc800078e00ff */
[----:B------:R-:W-:-:S04]  /*0e90*/  IMAD.MOV R8, RZ, RZ, -R20 ;  /* 0x000000ffff087224 */ /* 0x000fc800078e0a14 */
[----:B------:R-:W-:-:S05]  /*0ea0*/  IMAD R8, R23, R8, 0x7 ;  /* 0x0000000717087424 */ /* 0x000fca00078e0208 */
[----:B------:R-:W-:-:S13]  /*0eb0*/  ISETP.GE.U32.AND P4, PT, R8, R23, PT ;  /* 0x000000170800720c */ /* 0x000fda0003f86070 */
[----:B------:R-:W-:-:S05]  /*0ec0*/  @P4 IMAD.IADD R8, R8, 0x1, -R23 ;  /* 0x0000000108084824 */ /* 0x000fca00078e0a17 */
[----:B------:R-:W-:Y:S01]  /*0ed0*/  ISETP.GE.U32.AND P6, PT, R8, R23, PT ;  /* 0x000000170800720c */ /* 0x000fe20003fc6070 */
[----:B------:R-:W-:-:S12]  /*0ee0*/  @P4 VIADD R20, R20, 0x1 ;  /* 0x0000000114144836 */ /* 0x000fd80000000000 */
[----:B------:R-:W-:-:S05]  /*0ef0*/  @P6 VIADD R20, R20, 0x1 ;  /* 0x0000000114146836 */ /* 0x000fca0000000000 */
[----:B------:R-:W-:Y:S02]  /*0f00*/  SEL R22, R29, R20, !P1 ;  /* 0x000000141d167207 */ /* 0x000fe40004800000 */
[----:B------:R-:W-:Y:S02]  /*0f10*/  LDS R20, [R17+0x200] ;  /* 0x0002000011147984 */ /* 0x000fe40000000800 */
[----:B------:R-:W-:Y:S02]  /*0f20*/  ISETP.NE.AND P4, PT, R22, R2, PT ;  /* 0x000000021600720c */ /* 0x000fe40003f85270 */
[----:B------:R-:W3:Y:S11]  /*0f30*/  @!P3 LDS R14, [R16+0x10] ;  /* 0x00001000100eb984 */ /* 0x000ef60000000800 */
[----:B------:R-:W1:Y:S01]  /*0f40*/  @P4 S2R R2, SR_CgaCtaId ;  /* 0x0000000000024919 */ /* 0x000e620000008800 */
[----:B0-----:R-:W0:Y:S01]  /*0f50*/  @P4 S2R R13, SR_SWINHI ;  /* 0x00000000000d4919 */ /* 0x001e220000002f00 */
[----:B------:R-:W-:-:S04]  /*0f60*/  @P4 MOV R9, 0x400 ;  /* 0x0000040000094802 */ /* 0x000fc80000000f00 */
[----:B-1----:R-:W-:-:S04]  /*0f70*/  @P4 LEA R8, R2, R9, 0x18 ;  /* 0x0000000902084211 */ /* 0x002fc800078ec0ff */
[----:B------:R-:W-:Y:S02]  /*0f80*/  @P4 MOV R8, R8 ;  /* 0x0000000800084202 */ /* 0x000fe40000000f00 */
[----:B0-----:R-:W-:Y:S02]  /*0f90*/  @P4 MOV R9, R13 ;  /* 0x0000000d00094202 */ /* 0x001fe40000000f00 */
[----:B------:R-:W-:Y:S02]  /*0fa0*/  @P4 PRMT R8, R22, 0x654, R8 ;  /* 0x0000065416084816 */ /* 0x000fe40000000008 */
[----:B------:R-:W-:Y:S01]  /*0fb0*/  @P4 MOV R9, R9 ;  /* 0x0000000900094202 */ /* 0x000fe20000000f00 */
[----:B---3--:R-:W-:Y:S02]  /*0fc0*/  IMAD R20, R20, R14, R15 ;  /* 0x0000000e14147224 */ /* 0x008fe400078e020f */
[----:B------:R-:W-:-:S04]  /*0fd0*/  @P4 IMAD.WIDE.U32 R14, R0, 0x80, R8 ;  /* 0x00000080000e4825 */ /* 0x000fc800078e0008 */
[----:B------:R-:W-:Y:S02]  /*0fe0*/  IMAD.HI.U32 R8, R10, 0x8, RZ ;  /* 0x000000080a087827 */ /* 0x000fe400078e00ff */
[----:B------:R0:W3:Y:S02]  /*0ff0*/  @P4 LD.E R14, desc[UR8][R14.64+0x1c] ;  /* 0x00001c080e0e4980 */ /* 0x0000e4000c101900 */
[----:B------:R-:W-:-:S04]  /*1000*/  IMAD.MOV R22, RZ, RZ, -R8 ;  /* 0x000000ffff167224 */ /* 0x000fc800078e0a08 */
[----:B------:R-:W-:Y:S01]  /*1010*/  IMAD R22, R23, R22, 0x8 ;  /* 0x0000000817167424 */ /* 0x000fe200078e0216 */
[----:B0-----:R-:W-:Y:S04]  /*1020*/  LDS R15, [R17+0x280] ;  /* 0x00028000110f7984 */ /* 0x001fe80000000800 */
[----:B------:R-:W-:-:S13]  /*1030*/  ISETP.GE.U32.AND P3, PT, R22, R23, PT ;  /* 0x000000171600720c */ /* 0x000fda0003f66070 */
[----:B------:R-:W-:-:S04]  /*1040*/  @P3 IADD3 R22, PT, PT, R22, -R23, RZ ;  /* 0x8000001716163210 */ /* 0x000fc80007ffe0ff */
[----:B------:R-:W-:Y:S01]  /*1050*/  ISETP.GE.U32.AND P6, PT, R22, R23, PT ;  /* 0x000000171600720c */ /* 0x000fe20003fc6070 */
[----:B------:R-:W-:-:S12]  /*1060*/  @P3 VIADD R8, R8, 0x1 ;  /* 0x0000000108083836 */ /* 0x000fd80000000000 */
[----:B------:R-:W-:-:S05]  /*1070*/  @P6 VIADD R8, R8, 0x1 ;  /* 0x0000000108086836 */ /* 0x000fca0000000000 */
[----:B------:R-:W-:-:S04]  /*1080*/  SEL R13, R29, R8, !P1 ;  /* 0x000000081d0d7207 */ /* 0x000fc80004800000 */
[----:B------:R-:W-:Y:S01]  /*1090*/  ISETP.NE.AND P3, PT, R13, R2, PT ;  /* 0x000000020d00720c */ /* 0x000fe20003f65270 */
[----:B------:R-:W4:-:S12]  /*10a0*/  @!P2 LDS R11, [R16+0x14] ;  /* 0x00001400100ba984 */ /* 0x000f180000000800 */
[----:B------:R-:W0:Y:S01]  /*10b0*/  @P3 S2R R2, SR_CgaCtaId ;  /* 0x0000000000023919 */ /* 0x000e220000008800 */
[----:B------:R-:W1:Y:S01]  /*10c0*/  @P3 S2R R22, SR_SWINHI ;  /* 0x0000000000163919 */ /* 0x000e620000002f00 */
[----:B------:R-:W-:-:S04]  /*10d0*/  @P3 MOV R9, 0x400 ;  /* 0x0000040000093802 */ /* 0x000fc80000000f00 */
[----:B0-----:R-:W-:Y:S01]  /*10e0*/  @P3 LEA R9, R2, R9, 0x18 ;  /* 0x0000000902093211 */ /* 0x001fe200078ec0ff */
[----:B----4-:R-:W-:Y:S02]  /*10f0*/  IMAD R15, R15, R11, R20 ;  /* 0x0000000b0f0f7224 */ /* 0x010fe400078e0214 */
[----:B------:R-:W-:Y:S01]  /*1100*/  IMAD.HI.U32 R20, R10, 0x9, RZ ;  /* 0x000000090a147827 */ /* 0x000fe200078e00ff */
[----:B------:R-:W-:Y:S02]  /*1110*/  @P3 MOV R8, R9 ;  /* 0x0000000900083202 */ /* 0x000fe40000000f00 */
[----:B-1----:R-:W-:Y:S01]  /*1120*/  @P3 MOV R9, R22 ;  /* 0x0000001600093202 */ /* 0x002fe20000000f00 */
[----:B------:R-:W-:Y:S01]  /*1130*/  IMAD.MOV R22, RZ, RZ, -R20 ;  /* 0x000000ffff167224 */ /* 0x000fe200078e0a14 */
[----:B------:R-:W-:Y:S02]  /*1140*/  @P3 PRMT R8, R13, 0x654, R8 ;  /* 0x000006540d083816 */ /* 0x000fe40000000008 */
[----:B------:R-:W-:Y:S01]  /*1150*/  @P3 MOV R9, R9 ;  /* 0x0000000900093202 */ /* 0x000fe20000000f00 */
[----:B------:R-:W-:-:S02]  /*1160*/  IMAD R22, R23, R22, 0x9 ;  /* 0x0000000917167424 */ /* 0x000fc400078e0216 */
[----:B------:R-:W-:-:S03]  /*1170*/  @P3 IMAD.WIDE.U32 R8, R0, 0x80, R8 ;  /* 0x0000008000083825 */ /* 0x000fc600078e0008 */
[C---:B------:R-:W-:Y:S02]  /*1180*/  ISETP.GE.U32.AND P2, PT, R22.reuse, R23, PT ;  /* 0x000000171600720c */ /* 0x040fe40003f46070 */
[----:B------:R0:W4:Y:S04]  /*1190*/  @P3 LD.E R11, desc[UR8][R8.64+0x20] ;  /* 0x00002008080b3980 */ /* 0x000128000c101900 */
[----:B0-----:R-:W-:Y:S07]  /*11a0*/  LDS R8, [R17+0x300] ;  /* 0x0003000011087984 */ /* 0x001fee0000000800 */
        /* <DEDUP_REMOVED lines=18> */
[----:B------:R-:W-:-:S05]  /*12d0*/  IMAD.HI.U32 R20, R10, 0xa, RZ ;  /* 0x0000000a0a147827 */ /* 0x000fca00078e00ff */
[----:B------:R-:W-:-:S05]  /*12e0*/  IADD3 R8, PT, PT, -R20, RZ, RZ ;  /* 0x000000ff14087210 */ /* 0x000fca0007ffe1ff */
        /* <DEDUP_REMOVED lines=19> */
[----:B------:R-:W-:-:S06]  /*1420*/  @P5 IMAD.WIDE.U32 R14, R0, 0x80, R8 ;  /* 0x00000080000e5825 */ /* 0x000fcc00078e0008 */
[----:B------:R0:W3:Y:S01]  /*1430*/  @P5 LD.E R14, desc[UR8][R14.64+0x28] ;  /* 0x000028080e0e5980 */ /* 0x0000e2000c101900 */
[----:B------:R-:W-:-:S04]  /*1440*/  IMAD.HI.U32 R8, R10, 0xb, RZ ;  /* 0x0000000b0a087827 */ /* 0x000fc800078e00ff */
[----:B------:R-:W-:-:S04]  /*1450*/  IMAD.MOV R22, RZ, RZ, -R8 ;  /* 0x000000ffff167224 */ /* 0x000fc800078e0a08 */
[----:B------:R-:W-:Y:S01]  /*1460*/  IMAD R22, R23, R22, 0xb ;  /* 0x0000000b17167424 */ /* 0x000fe200078e0216 */
[----:B0-----:R-:W-:Y:S04]  /*1470*/  LDS R15, [R17+0x400] ;  /* 0x00040000110f7984 */ /* 0x001fe80000000800 */
[----:B------:R-:W-:-:S13]  /*1480*/  ISETP.GE.U32.AND P4, PT, R22, R23, PT ;  /* 0x000000171600720c */ /* 0x000fda0003f86070 */
[----:B------:R-:W-:-:S05]  /*1490*/  @P4 IMAD.IADD R22, R22, 0x1, -R23 ;  /* 0x0000000116164824 */ /* 0x000fca00078e0a17 */
[----:B------:R-:W-:Y:S01]  /*14a0*/  ISETP.GE.U32.AND P6, PT, R22, R23, PT ;  /* 0x000000171600720c */ /* 0x000fe20003fc6070 */
[----:B------:R-:W-:-:S12]  /*14b0*/  @P4 VIADD R8, R8, 0x1 ;  /* 0x0000000108084836 */ /* 0x000fd80000000000 */
[----:B------:R-:W-:-:S04]  /*14c0*/  @P6 IADD3 R8, PT, PT, R8, 0x1, RZ ;  /* 0x0000000108086810 */ /* 0x000fc80007ffe0ff */
[----:B------:R-:W-:-:S04]  /*14d0*/  SEL R13, R29, R8, !P1 ;  /* 0x000000081d0d7207 */ /* 0x000fc80004800000 */
[----:B------:R-:W-:Y:S01]  /*14e0*/  ISETP.NE.AND P4, PT, R13, R2, PT ;  /* 0x000000020d00720c */ /* 0x000fe20003f85270 */
[----:B------:R-:W4:-:S12]  /*14f0*/  @!P3 LDS R11, [R16+0x20] ;  /* 0x00002000100bb984 */ /* 0x000f180000000800 */
[----:B------:R-:W0:Y:S01]  /*1500*/  @P4 S2R R2, SR_CgaCtaId ;  /* 0x0000000000024919 */ /* 0x000e220000008800 */
[----:B------:R-:W1:Y:S01]  /*1510*/  @P4 S2R R22, SR_SWINHI ;  /* 0x0000000000164919 */ /* 0x000e620000002f00 */
[----:B------:R-:W-:Y:S01]  /*1520*/  @P4 MOV R9, 0x400 ;  /* 0x0000040000094802 */ /* 0x000fe20000000f00 */
[----:B----4-:R-:W-:-:S03]  /*1530*/  IMAD R15, R15, R11, R20 ;  /* 0x0000000b0f0f7224 */ /* 0x010fc600078e0214 */
[----:B0-----:R-:W-:Y:S01]  /*1540*/  @P4 LEA R9, R2, R9, 0x18 ;  /* 0x0000000902094211 */ /* 0x001fe200078ec0ff */
[----:B------:R-:W-:-:S03]  /*1550*/  IMAD.HI.U32 R20, R10, 0xc, RZ ;  /* 0x0000000c0a147827 */ /* 0x000fc600078e00ff */
        /* <DEDUP_REMOVED lines=10> */
[----:B0-----:R-:W-:Y:S04]  /*1600*/  LDS R8, [R17+0x480] ;  /* 0x0004800011087984 */ /* 0x001fe80000000800 */
        /* <DEDUP_REMOVED lines=22> */
[----:B------:R-:W-:Y:S02]  /*1770*/  ISETP.GE.U32.AND P6, PT, R8, R23, PT ;  /* 0x000000170800720c */ /* 0x000fe40003fc6070 */
[----:B------:R-:W-:-:S11]  /*1780*/  @P2 IADD3 R20, PT, PT, R20, 0x1, RZ ;  /* 0x0000000114142810 */ /* 0x000fd60007ffe0ff */
        /* <DEDUP_REMOVED lines=41> */
[CC--:B------:R-:W-:Y:S02]  /*1a20*/  ISETP.GE.U32.AND P4, PT, R22.reuse, R23.reuse, PT ;  /* 0x000000171600720c */ /* 0x0c0fe40003f86070 */
[----:B------:R0:W4:Y:S04]  /*1a30*/  @P5 LD.E R11, desc[UR8][R8.64+0x38] ;  /* 0x00003808080b5980 */ /* 0x000128000c101900 */
[----:B0-----:R-:W-:Y:S07]  /*1a40*/  LDS R8, [R17+0x600] ;  /* 0x0006000011087984 */ /* 0x001fee0000000800 */
[----:B------:R-:W-:-:S04]  /*1a50*/  @P4 IADD3 R22, PT, PT, R22, -R23, RZ ;  /* 0x8000001716164210 */ /* 0x000fc80007ffe0ff */
        /* <DEDUP_REMOVED lines=14> */
[----:B------:R-:W-:Y:S01]  /*1b40*/  @P4 MOV R9, R9 ;  /* 0x0000000900094202 */ /* 0x000fe20000000f00 */
[----:B------:R-:W-:-:S04]  /*1b50*/  IMAD.HI.U32 R20, R10, 0x10, RZ ;  /* 0x000000100a147827 */ /* 0x000fc800078e00ff */
[----:B------:R-:W-:-:S04]  /*1b60*/  @P4 IMAD.WIDE.U32 R12, R0, 0x80, R8 ;  /* 0x00000080000c4825 */ /* 0x000fc800078e0008 */
[----:B------:R-:W-:Y:S02]  /*1b70*/  IMAD.MOV R8, RZ, RZ, -R20 ;  /* 0x000000ffff087224 */ /* 0x000fe400078e0a14 */
[----:B------:R0:W2:Y:S02]  /*1b80*/  @P4 LD.E R12, desc[UR8][R12.64+0x3c] ;  /* 0x00003c080c0c4980 */ /* 0x0000a4000c101900 */
        /* <DEDUP_REMOVED lines=8> */
[----:B------:R-:W-:-:S13]  /*1c10*/  ISETP.NE.AND P3, PT, R22, R2, PT ;  /* 0x000000021600720c */ /* 0x000fda0003f65270 */
[----:B------:R-:W1:Y:S01]  /*1c20*/  @P3 S2R R2, SR_CgaCtaId ;  /* 0x0000000000023919 */ /* 0x000e620000008800 */
[----:B------:R-:W3:Y:S01]  /*1c30*/  @!P2 LDS R14, [R16+0x34] ;  /* 0x00003400100ea984 */ /* 0x000ee20000000800 */
        /* <DEDUP_REMOVED lines=10> */
[----:B------:R-:W-:-:S05]  /*1ce0*/  IMAD.HI.U32 R8, R10, 0x11, RZ ;  /* 0x000000110a087827 */ /* 0x000fca00078e00ff */
[----:B------:R-:W-:Y:S01]  /*1cf0*/  IADD3 R22, PT, PT, -R8, RZ, RZ ;  /* 0x000000ff08167210 */ /* 0x000fe20007ffe1ff */
[----:B0-----:R-:W-:Y:S04]  /*1d00*/  LDS R15, [R17+0x700] ;  /* 0x00070000110f7984 */ /* 0x001fe80000000800 */
[----:B------:R-:W-:-:S05]  /*1d10*/  IMAD R22, R23, R22, 0x11 ;  /* 0x0000001117167424 */ /* 0x000fca00078e0216 */
        /* <DEDUP_REMOVED lines=27> */
[----:B------:R-:W-:-:S04]  /*1ed0*/  @P6 IADD3 R20, PT, PT, R20, 0x1, RZ ;  /* 0x0000000114146810 */ /* 0x000fc80007ffe0ff */
[----:B------:R-:W-:-:S04]  /*1ee0*/  SEL R13, R29, R20, !P1 ;  /* 0x000000141d0d7207 */ /* 0x000fc80004800000 */
[----:B------:R-:W-:-:S13]  /*1ef0*/  ISETP.NE.AND P5, PT, R13, R2, PT ;  /* 0x000000020d00720c */ /* 0x000fda0003fa5270 */
[----:B------:R-:W0:Y:S01]  /*1f00*/  @P5 S2R R2, SR_CgaCtaId ;  /* 0x0000000000025919 */ /* 0x000e220000008800 */
[----:B------:R-:W2:Y:S01]  /*1f10*/  @!P4 LDS R12, [R16+0x3c] ;  /* 0x00003c00100cc984 */ /* 0x000ea20000000800 */
[----:B------:R-:W1:Y:S01]  /*1f20*/  @P5 S2R R20, SR_SWINHI ;  /* 0x0000000000145919 */ /* 0x000e620000002f00 */
[----:B------:R-:W-:-:S04]  /*1f30*/  @P5 MOV R9, 0x400 ;  /* 0x0000040000095802 */ /* 0x000fc80000000f00 */
[----:B0-----:R-:W-:Y:S01]  /*1f40*/  @P5 LEA R9, R2, R9, 0x18 ;  /* 0x0000000902095211 */ /* 0x001fe200078ec0ff */
[----:B--2---:R-:W-:-:S03]  /*1f50*/  IMAD R15, R8, R12, R15 ;  /* 0x0000000c080f7224 */ /* 0x004fc600078e020f */
[----:B------:R-:W-:Y:S02]  /*1f60*/  @P5 MOV R8, R9 ;  /* 0x0000000900085202 */ /* 0x000fe40000000f00 */
[----:B-1----:R-:W-:Y:S01]  /*1f70*/  @P5 MOV R9, R20 ;  /* 0x0000001400095202 */ /* 0x002fe20000000f00 */
[----:B------:R-:W-:Y:S01]  /*1f80*/  IMAD.HI.U32 R20, R10, 0x13, RZ ;  /* 0x000000130a147827 */ /* 0x000fe200078e00ff */
[----:B------:R-:W-:Y:S02]  /*1f90*/  @P5 PRMT R8, R13, 0x654, R8 ;  /* 0x000006540d085816 */ /* 0x000fe40000000008 */
[----:B------:R-:W-:Y:S01]  /*1fa0*/  @P5 MOV R9, R9 ;  /* 0x0000000900095202 */ /* 0x000fe20000000f00 */
[----:B------:R-:W-:Y:S02]  /*1fb0*/  IMAD.MOV R22, RZ, RZ, -R20 ;  /* 0x000000ffff167224 */ /* 0x000fe400078e0a14 */
[----:B------:R-:W-:-:S04]  /*1fc0*/  @P5 IMAD.WIDE.U32 R12, R0, 0x80, R8 ;  /* 0x00000080000c5825 */ /* 0x000fc800078e0008 */
[----:B------:R-:W-:Y:S02]  /*1fd0*/  IMAD R8, R23, R22, 0x13 ;  /* 0x0000001317087424 */ /* 0x000fe400078e0216 */
[----:B------:R0:W2:Y:S03]  /*1fe0*/  @P5 LD.E R12, desc[UR8][R12.64+0x48] ;  /* 0x000048080c0c5980 */ /* 0x0000a6000c101900 */
        /* <DEDUP_REMOVED lines=26> */
[----:B------:R-:W-:Y:S02]  /*2190*/  ISETP.GE.U32.AND P6, PT, R22, R23, PT ;  /* 0x000000171600720c */ /* 0x000fe40003fc6070 */
[----:B------:R-:W-:-:S11]  /*21a0*/  @P3 IADD3 R8, PT, PT, R8, 0x1, RZ ;  /* 0x0000000108083810 */ /* 0x000fd60007ffe0ff */
        /* <DEDUP_REMOVED lines=34> */
[----:B------:R-:W-:-:S04]  /*23d0*/  IMAD.HI.U32 R20, R10, 0x16, RZ ;  /* 0x000000160a147827 */ /* 0x000fc800078e00ff */
[----:B------:R-:W-:-:S04]  /*23e0*/  IMAD.MOV R12, RZ, RZ, -R20 ;  /* 0x000000ffff0c7224 */ /* 0x000fc800078e0a14 */
[----:B------:R-:W-:-:S05]  /*23f0*/  IMAD R12, R23, R12, 0x16 ;  /* 0x00000016170c7424 */ /* 0x000fca00078e020c */
[----:B------:R-:W-:-:S13]  /*2400*/  ISETP.GE.U32.AND P5, PT, R12, R23, PT ;  /* 0x000000170c00720c */ /* 0x000fda0003fa6070 */
[----:B------:R-:W-:-:S04]  /*2410*/  @P5 IADD3 R12, PT, PT, R12, -R23, RZ ;  /* 0x800000170c0c5210 */ /* 0x000fc80007ffe0ff */
[----:B------:R-:W-:Y:S01]  /*2420*/  ISETP.GE.U32.AND P6, PT, R12, R23, PT ;  /* 0x000000170c00720c */ /* 0x000fe20003fc6070 */
[----:B------:R-:W-:Y:S01]  /*2430*/  @P5 VIADD R20, R20, 0x1 ;  /* 0x0000000114145836 */ /* 0x000fe20000000000 */
[----:B------:R-:W-:Y:S02]  /*2440*/  @P2 PRMT R8, R13, 0x654, R8 ;  /* 0x000006540d082816 */ /* 0x000fe40000000008 */
[----:B------:R-:W-:-:S09]  /*2450*/  @P2 MOV R9, R9 ;  /* 0x0000000900092202 */ /* 0x000fd20000000f00 */
[----:B------:R-:W-:-:S05]  /*2460*/  @P6 VIADD R20, R20, 0x1 ;  /* 0x0000000114146836 */ /* 0x000fca0000000000 */
[----:B------:R-:W-:-:S04]  /*2470*/  SEL R20, R29, R20, !P1 ;  /* 0x000000141d147207 */ /* 0x000fc80004800000 */
[----:B------:R-:W-:Y:S01]  /*2480*/  ISETP.NE.AND P5, PT, R20, R2, PT ;  /* 0x000000021400720c */ /* 0x000fe20003fa5270 */
[----:B------:R-:W-:Y:S02]  /*2490*/  @P2 IMAD.WIDE.U32 R12, R0, 0x80, R8 ;  /* 0x00000080000c2825 */ /* 0x000fe400078e0008 */
[----:B------:R-:W-:Y:S04]  /*24a0*/  LDS R8, [R17+0x980] ;  /* 0x0009800011087984 */ /* 0x000fe80000000800 */
[----:B------:R-:W2:Y:S04]  /*24b0*/  @P2 LD.E R12, desc[UR8][R12.64+0x54] ;  /* 0x000054080c0c2980 */ /* 0x000ea8000c101900 */
[----:B------:R-:W3:Y:S02]  /*24c0*/  @!P4 LDS R14, [R16+0x4c] ;  /* 0x00004c00100ec984 */ /* 0x000ee40000000800 */
[----:B------:R-:W0:Y:S01]  /*24d0*/  @P5 S2R R2, SR_CgaCtaId ;  /* 0x0000000000025919 */ /* 0x000e220000008800 */
[----:B------:R-:W1:Y:S01]  /*24e0*/  @P5 S2R R22, SR_SWINHI ;  /* 0x0000000000165919 */ /* 0x000e620000002f00 */
[----:B------:R-:W-:-:S04]  /*24f0*/  @P5 MOV R9, 0x400 ;  /* 0x0000040000095802 */ /* 0x000fc80000000f00 */
[----:B0-----:R-:W-:Y:S01]  /*2500*/  @P5 LEA R9, R2, R9, 0x18 ;  /* 0x0000000902095211 */ /* 0x001fe200078ec0ff */
[----:B---3--:R-:W-:-:S03]  /*2510*/  IMAD R14, R8, R14, R15 ;  /* 0x0000000e080e7224 */ /* 0x008fc600078e020f */
[----:B------:R-:W-:Y:S02]  /*2520*/  @P5 MOV R8, R9 ;  /* 0x0000000900085202 */ /* 0x000fe40000000f00 */
[----:B-1----:R-:W-:Y:S01]  /*2530*/  @P5 MOV R9, R22 ;  /* 0x0000001600095202 */ /* 0x002fe20000000f00 */
[----:B------:R-:W-:Y:S01]  /*2540*/  LDS R15, [R17+0xa00] ;  /* 0x000a0000110f7984 */ /* 0x000fe20000000800 */
[----:B------:R-:W-:Y:S02]  /*2550*/  @P5 PRMT R8, R20, 0x654, R8 ;  /* 0x0000065414085816 */ /* 0x000fe40000000008 */
[----:B------:R-:W-:-:S03]  /*2560*/  @P5 MOV R9, R9 ;  /* 0x0000000900095202 */ /* 0x000fc60000000f00 */
[----:B------:R-:W-:-:S05]  /*2570*/  @P5 IMAD.WIDE.U32 R8, R0, 0x80, R8 ;  /* 0x0000008000085825 */ /* 0x000fca00078e0008 */
[----:B------:R0:W3:Y:S01]  /*2580*/  @P5 LD.E R13, desc[UR8][R8.64+0x58] ;  /* 0x00005808080d5980 */ /* 0x0000e2000c101900 */
        /* <DEDUP_REMOVED lines=12> */
[----:B------:R-:W4:Y:S01]  /*2650*/  @!P3 LDS R11, [R16+0x50] ;  /* 0x00005000100bb984 */ /* 0x000f220000000800 */
[----:B0-----:R-:W-:-:S04]  /*2660*/  @P4 MOV R9, 0x400 ;  /* 0x0000040000094802 */ /* 0x001fc80000000f00 */
[----:B-1----:R-:W-:-:S04]  /*2670*/  @P4 LEA R9, R2, R9, 0x18 ;  /* 0x0000000902094211 */ /* 0x002fc800078ec0ff */
[----:B------:R-:W-:Y:S02]  /*2680*/  @P4 MOV R8, R9 ;  /* 0x0000000900084202 */ /* 0x000fe40000000f00 */
[----:B-----5:R-:W-:Y:S02]  /*2690*/  @P4 MOV R9, R22 ;  /* 0x0000001600094202 */ /* 0x020fe40000000f00 */
[----:B------:R-:W-:Y:S02]  /*26a0*/  @P4 PRMT R8, R20, 0x654, R8 ;  /* 0x0000065414084816 */ /* 0x000fe40000000008 */
[----:B------:R-:W-:-:S03]  /*26b0*/  @P4 MOV R9, R9 ;  /* 0x0000000900094202 */ /* 0x000fc60000000f00 */
[----:B------:R-:W-:-:S04]  /*26c0*/  @P4 IMAD.WIDE.U32 R8, R0, 0x80, R8 ;  /* 0x0000008000084825 */ /* 0x000fc800078e0008 */
[----:B----4-:R-:W-:Y:S02]  /*26d0*/  IMAD R15, R15, R11, R14 ;  /* 0x0000000b0f0f7224 */ /* 0x010fe400078e020e */
[----:B------:R0:W4:Y:S01]  /*26e0*/  @P4 LD.E R11, desc[UR8][R8.64+0x5c] ;  /* 0x00005c08080b4980 */ /* 0x000122000c101900 */
[----:B------:R-:W-:-:S03]  /*26f0*/  IMAD.HI.U32 R20, R10, 0x18, RZ ;  /* 0x000000180a147827 */ /* 0x000fc600078e00ff */
[----:B------:R-:W-:Y:S02]  /*2700*/  LDS R14, [R17+0xa80] ;  /* 0x000a8000110e7984 */ /* 0x000fe40000000800 */
[----:B------:R-:W-:-:S05]  /*2710*/  IADD3 R22, PT, PT, -R20, RZ, RZ ;  /* 0x000000ff14167210 */ /* 0x000fca0007ffe1ff */
[----:B------:R-:W-:Y:S02]  /*2720*/  IMAD R22, R23, R22, 0x18 ;  /* 0x0000001817167424 */ /* 0x000fe400078e0216 */
[----:B0-----:R-:W-:Y:S01]  /*2730*/  IMAD.HI.U32 R8, R10, 0x19, RZ ;  /* 0x000000190a087827 */ /* 0x001fe200078e00ff */
[----:B------:R-:W2:Y:S02]  /*2740*/  @!P2 LDS R12, [R16+0x54] ;  /* 0x00005400100ca984 */ /* 0x000ea40000000800 */
[----:B------:R-:W-:-:S13]  /*2750*/  ISETP.GE.U32.AND P2, PT, R22, R23, PT ;  /* 0x000000171600720c */ /* 0x000fda0003f46070 */
[----:B------:R-:W-:-:S05]  /*2760*/  @P2 IMAD.IADD R22, R22, 0x1, -R23 ;  /* 0x0000000116162824 */ /* 0x000fca00078e0a17 */
[----:B------:R-:W-:Y:S01]  /*2770*/  ISETP.GE.U32.AND P3, PT, R22, R23, PT ;  /* 0x000000171600720c */ /* 0x000fe20003f66070 */
[----:B------:R-:W-:-:S12]  /*2780*/  @P2 VIADD R20, R20, 0x1 ;  /* 0x0000000114142836 */ /* 0x000fd80000000000 */
[----:B------:R-:W-:-:S05]  /*2790*/  @P3 VIADD R20, R20, 0x1 ;  /* 0x0000000114143836 */ /* 0x000fca0000000000 */
[----:B------:R-:W-:Y:S01]  /*27a0*/  SEL R20, R29, R20, !P1 ;  /* 0x000000141d147207 */ /* 0x000fe20004800000 */
[----:B--2---:R-:W-:Y:S02]  /*27b0*/  IMAD R22, R14, R12, R15 ;  /* 0x0000000c0e167224 */ /* 0x004fe400078e020f */
[----:B------:R-:W-:Y:S01]  /*27c0*/  IMAD.MOV R14, RZ, RZ, -R8 ;  /* 0x000000ffff0e7224 */ /* 0x000fe200078e0a08 */
[----:B------:R-:W-:Y:S01]  /*27d0*/  ISETP.NE.AND P2, PT, R20, R2, PT ;  /* 0x000000021400720c */ /* 0x000fe20003f45270 */
[----:B------:R-:W-:Y:S02]  /*27e0*/  LDS R12, [R17+0xb00] ;  /* 0x000b0000110c7984 */ /* 0x000fe40000000800 */
[----:B------:R-:W-:-:S05]  /*27f0*/  IMAD R14, R23, R14, 0x19 ;  /* 0x00000019170e7424 */ /* 0x000fca00078e020e */
[----:B------:R-:W-:-:S05]  /*2800*/  ISETP.GE.U32.AND P3, PT, R14, R23, PT ;  /* 0x000000170e00720c */ /* 0x000fca0003f66070 */
[----:B------:R-:W0:Y:S01]  /*2810*/  @P2 S2R R2, SR_CgaCtaId ;  /* 0x0000000000022919 */ /* 0x000e220000008800 */
[----:B------:R-:W3:Y:S07]  /*2820*/  @!P5 LDS R13, [R16+0x58] ;  /* 0x00005800100dd984 */ /* 0x000eee0000000800 */
[----:B------:R-:W-:-:S05]  /*2830*/  @P3 IMAD.IADD R14, R14, 0x1, -R23 ;  /* 0x000000010e0e3824 */ /* 0x000fca00078e0a17 */
[----:B------:R-:W-:Y:S01]  /*2840*/  ISETP.GE.U32.AND P5, PT, R14, R23, PT ;  /* 0x000000170e00720c */ /* 0x000fe20003fa6070 */
[----:B------:R-:W-:-:S12]  /*2850*/  @P3 VIADD R8, R8, 0x1 ;  /* 0x0000000108083836 */ /* 0x000fd80000000000 */
[----:B------:R-:W-:-:S04]  /*2860*/  @P5 IADD3 R8, PT, PT, R8, 0x1, RZ ;  /* 0x0000000108085810 */ /* 0x000fc80007ffe0ff */
[----:B------:R-:W-:-:S04]  /*2870*/  SEL R15, R29, R8, !P1 ;  /* 0x000000081d0f7207 */ /* 0x000fc80004800000 */
[----:B0-----:R-:W-:Y:S02]  /*2880*/  ISETP.NE.AND P3, PT, R15, R2, PT ;  /* 0x000000020f00720c */ /* 0x001fe40003f65270 */
[----:B------:R-:W-:Y:S01]  /*2890*/  @P2 MOV R9, 0x400 ;  /* 0x0000040000092802 */ /* 0x000fe20000000f00 */
[----:B---3--:R-:W-:Y:S02]  /*28a0*/  IMAD R12, R12, R13, R22 ;  /* 0x0000000d0c0c7224 */ /* 0x008fe400078e0216 */
[----:B------:R-:W0:Y:S01]  /*28b0*/  @P2 S2R R22, SR_SWINHI ;  /* 0x0000000000162919 */ /* 0x000e220000002f00 */
[----:B------:R-:W-:-:S07]  /*28c0*/  @P2 LEA R9, R2, R9, 0x18 ;  /* 0x0000000902092211 */ /* 0x000fce00078ec0ff */
[----:B------:R-:W1:Y:S01]  /*28d0*/  @P3 S2R R2, SR_CgaCtaId ;  /* 0x0000000000023919 */ /* 0x000e620000008800 */
[----:B------:R-:W2:Y:S01]  /*28e0*/  @P3 S2R R14, SR_SWINHI ;  /* 0x00000000000e3919 */ /* 0x000ea20000002f00 */
[----:B------:R-:W-:Y:S02]  /*28f0*/  @P3 MOV R13, 0x400 ;  /* 0x00000400000d3802 */ /* 0x000fe40000000f00 */
[----:B------:R-:W-:Y:S02]  /*2900*/  @P2 MOV R8, R9 ;  /* 0x0000000900082202 */ /* 0x000fe40000000f00 */
[----:B0-----:R-:W-:Y:S02]  /*2910*/  @P2 MOV R9, R22 ;  /* 0x0000001600092202 */ /* 0x001fe40000000f00 */
[----:B------:R-:W-:Y:S02]  /*2920*/  @P2 PRMT R8, R20, 0x654, R8 ;  /* 0x0000065414082816 */ /* 0x000fe40000000008 */
[----:B------:R-:W-:-:S02]  /*2930*/  @P2 MOV R9, R9 ;  /* 0x0000000900092202 */ /* 0x000fc40000000f00 */
[----:B-1----:R-:W-:Y:S01]  /*2940*/  @P3 LEA R20, R2, R13, 0x18 ;  /* 0x0000000d02143211 */ /* 0x002fe200078ec0ff */
[----:B------:R-:W-:-:S05]  /*2950*/  @P2 IMAD.WIDE.U32 R8, R0, 0x80, R8 ;  /* 0x0000008000082825 */ /* 0x000fca00078e0008 */
[----:B------:R0:W3:Y:S02]  /*2960*/  @P2 LD.E R13, desc[UR8][R8.64+0x60] ;  /* 0x00006008080d2980 */ /* 0x0000e4000c101900 */
[----:B0-----:R-:W-:Y:S02]  /*2970*/  @P3 MOV R8, R20 ;  /* 0x0000001400083202 */ /* 0x001fe40000000f00 */
[----:B--2---:R-:W-:Y:S01]  /*2980*/  @P3 MOV R9, R14 ;  /* 0x0000000e00093202 */ /* 0x004fe20000000f00 */
[----:B------:R-:W-:-:S04]  /*2990*/  IMAD.HI.U32 R14, R10, 0x1a, RZ ;  /* 0x0000001a0a0e7827 */ /* 0x000fc800078e00ff */
[----:B------:R-:W-:-:S04]  /*29a0*/  IMAD.MOV R20, RZ, RZ, -R14 ;  /* 0x000000ffff147224 */ /* 0x000fc800078e0a0e */
[----:B------:R-:W-:-:S05]  /*29b0*/  IMAD R20, R23, R20, 0x1a ;  /* 0x0000001a17147424 */ /* 0x000fca00078e0214 */
[----:B------:R-:W-:Y:S01]  /*29c0*/  ISETP.GE.U32.AND P5, PT, R20, R23, PT ;  /* 0x000000171400720c */ /* 0x000fe20003fa6070 */
[----:B------:R-:W-:-:S12]  /*29d0*/  @!P4 LDS R11, [R16+0x5c] ;  /* 0x00005c00100bc984 */ /* 0x000fd80000000800 */
[----:B------:R-:W-:-:S05]  /*29e0*/  @P5 IMAD.IADD R20, R20, 0x1, -R23 ;  /* 0x0000000114145824 */ /* 0x000fca00078e0a17 */
[----:B------:R-:W-:Y:S01]  /*29f0*/  ISETP.GE.U32.AND P6, PT, R20, R23, PT ;  /* 0x000000171400720c */ /* 0x000fe20003fc6070 */
[----:B------:R-:W-:-:S12]  /*2a00*/  @P5 VIADD R14, R14, 0x1 ;  /* 0x000000010e0e5836 */ /* 0x000fd80000000000 */
[----:B------:R-:W-:-:S05]  /*2a10*/  @P6 VIADD R14, R14, 0x1 ;  /* 0x000000010e0e6836 */ /* 0x000fca0000000000 */
[----:B------:R-:W-:Y:S02]  /*2a20*/  SEL R22, R29, R14, !P1 ;  /* 0x0000000e1d167207 */ /* 0x000fe40004800000 */
[----:B------:R-:W4:Y:S02]  /*2a30*/  LDS R14, [R17+0xb80] ;  /* 0x000b8000110e7984 */ /* 0x000f240000000800 */
[----:B------:R-:W-:Y:S02]  /*2a40*/  ISETP.NE.AND P5, PT, R22, R2, PT ;  /* 0x000000021600720c */ /* 0x000fe40003fa5270 */
[----:B------:R-:W-:Y:S02]  /*2a50*/  @P3 PRMT R8, R15, 0x654, R8 ;  /* 0x000006540f083816 */ /* 0x000fe40000000008 */
[----:B------:R-:W-:-:S03]  /*2a60*/  @P3 MOV R9, R9 ;  /* 0x0000000900093202 */ /* 0x000fc60000000f00 */
[----:B------:R-:W-:-:S05]  /*2a70*/  @P3 IMAD.WIDE.U32 R8, R0, 0x80, R8 ;  /* 0x0000008000083825 */ /* 0x000fca00078e0008 */
[----:B------:R0:W2:Y:S01]  /*2a80*/  @P3 LD.E R20, desc[UR8][R8.64+0x64] ;  /* 0x0000640808143980 */ /* 0x0000a2000c101900 */
[----:B------:R-:W1:Y:S01]  /*2a90*/  @P5 S2R R2, SR_CgaCtaId ;  /* 0x0000000000025919 */ /* 0x000e620000008800 */
[----:B------:R-:W5:Y:S01]  /*2aa0*/  @P5 S2R R28, SR_SWINHI ;  /* 0x00000000001c5919 */ /* 0x000f620000002f00 */
[----:B----4-:R-:W-:Y:S01]  /*2ab0*/  IMAD R12, R14, R11, R12 ;  /* 0x0000000b0e0c7224 */ /* 0x010fe200078e020c */
[----:B------:R-:W-:-:S04]  /*2ac0*/  @P5 MOV R11, 0x400 ;  /* 0x00000400000b5802 */ /* 0x000fc80000000f00 */
[----:B-1----:R-:W-:-:S04]  /*2ad0*/  @P5 LEA R11, R2, R11, 0x18 ;  /* 0x0000000b020b5211 */ /* 0x002fc800078ec0ff */
[----:B------:R-:W-:Y:S02]  /*2ae0*/  @P5 MOV R14, R11 ;  /* 0x0000000b000e5202 */ /* 0x000fe40000000f00 */
[----:B-----5:R-:W-:Y:S01]  /*2af0*/  @P5 MOV R15, R28 ;  /* 0x0000001c000f5202 */ /* 0x020fe20000000f00 */
[----:B------:R-:W-:Y:S01]  /*2b00*/  LDS R11, [R17+0xc00] ;  /* 0x000c0000110b7984 */ /* 0x000fe20000000800 */
[----:B------:R-:W-:Y:S02]  /*2b10*/  @P5 PRMT R14, R22, 0x654, R14 ;  /* 0x00000654160e5816 */ /* 0x000fe4000000000e */
[----:B------:R-:W-:-:S03]  /*2b20*/  @P5 MOV R15, R15 ;  /* 0x0000000f000f5202 */ /* 0x000fc60000000f00 */
[----:B0-----:R-:W-:-:S06]  /*2b30*/  @P5 IMAD.WIDE.U32 R8, R0, 0x80, R14 ;  /* 0x0000008000085825 */ /* 0x001fcc00078e000e */
[----:B------:R0:W4:Y:S01]  /*2b40*/  @P5 LD.E R8, desc[UR8][R8.64+0x68] ;  /* 0x0000680808085980 */ /* 0x000122000c101900 */
[----:B------:R-:W-:-:S04]  /*2b50*/  IMAD.HI.U32 R14, R10, 0x1b, RZ ;  /* 0x0000001b0a0e7827 */ /* 0x000fc800078e00ff */
[----:B------:R-:W-:-:S04]  /*2b60*/  IMAD.MOV R22, RZ, RZ, -R14 ;  /* 0x000000ffff167224 */ /* 0x000fc800078e0a0e */
[----:B------:R-:W-:Y:S01]  /*2b70*/  IMAD R22, R23, R22, 0x1b ;  /* 0x0000001b17167424 */ /* 0x000fe200078e0216 */
[----:B------:R-:W3:Y:S04]  /*2b80*/  @!P2 LDS R13, [R16+0x60] ;  /* 0x00006000100da984 */ /* 0x000ee80000000800 */
[----:B------:R-:W-:-:S13]  /*2b90*/  ISETP.GE.U32.AND P2, PT, R22, R23, PT ;  /* 0x000000171600720c */ /* 0x000fda0003f46070 */
[----:B------:R-:W-:Y:S01]  /*2ba0*/  @P2 IMAD.IADD R22, R22, 0x1, -R23 ;  /* 0x0000000116162824 */ /* 0x000fe200078e0a17 */
[----:B------:R-:W-:Y:S01]  /*2bb0*/  @P2 IADD3 R14, PT, PT, R14, 0x1, RZ ;  /* 0x000000010e0e2810 */ /* 0x000fe20007ffe0ff */
[----:B---3--:R-:W-:Y:S02]  /*2bc0*/  IMAD R13, R11, R13, R12 ;  /* 0x0000000d0b0d7224 */ /* 0x008fe400078e020c */
[----:B------:R-:W-:Y:S01]  /*2bd0*/  LDS R11, [R17+0xc80] ;  /* 0x000c8000110b7984 */ /* 0x000fe20000000800 */
[----:B------:R-:W-:-:S03]  /*2be0*/  IMAD.HI.U32 R12, R10, 0x1c, RZ ;  /* 0x0000001c0a0c7827 */ /* 0x000fc600078e00ff */
[----:B------:R-:W2:Y:S01]  /*2bf0*/  @!P3 LDS R20, [R16+0x64] ;  /* 0x000064001014b984 */ /* 0x000ea20000000800 */
[----:B------:R-:W-:-:S13]  /*2c00*/  ISETP.GE.U32.AND P3, PT, R22, R23, PT ;  /* 0x000000171600720c */ /* 0x000fda0003f66070 */
[----:B------:R-:W-:-:S05]  /*2c10*/  @P3 VIADD R14, R14, 0x1 ;  /* 0x000000010e0e3836 */ /* 0x000fca0000000000 */
[----:B0-----:R-:W-:Y:S01]  /*2c20*/  SEL R9, R29, R14, !P1 ;  /* 0x0000000e1d097207 */ /* 0x001fe20004800000 */
[----:B------:R-:W-:-:S03]  /*2c30*/  IMAD.MOV R14, RZ, RZ, -R12 ;  /* 0x000000ffff0e7224 */ /* 0x000fc600078e0a0c */
[----:B------:R-:W-:Y:S01]  /*2c40*/  ISETP.NE.AND P2, PT, R9, R2, PT ;  /* 0x000000020900720c */ /* 0x000fe20003f45270 */
[----:B------:R-:W-:-:S05]  /*2c50*/  IMAD R14, R23, R14, 0x1c ;  /* 0x0000001c170e7424 */ /* 0x000fca00078e020e */
[----:B------:R-:W-:-:S07]  /*2c60*/  ISETP.GE.U32.AND P3, PT, R14, R23, PT ;  /* 0x000000170e00720c */ /* 0x000fce0003f66070 */
[----:B------:R-:W0:Y:S01]  /*2c70*/  @P2 S2R R2, SR_CgaCtaId ;  /* 0x0000000000022919 */ /* 0x000e220000008800 */
[----:B--2---:R-:W-:Y:S02]  /*2c80*/  IMAD R20, R11, R20, R13 ;  /* 0x000000140b147224 */ /* 0x004fe400078e020d */
[----:B------:R-:W-:Y:S03]  /*2c90*/  LDS R13, [R17+0xd00] ;  /* 0x000d0000110d7984 */ /* 0x000fe60000000800 */
[----:B------:R-:W-:-:S05]  /*2ca0*/  @P3 IMAD.IADD R14, R14, 0x1, -R23 ;  /* 0x000000010e0e3824 */ /* 0x000fca00078e0a17 */
[----:B------:R-:W-:Y:S01]  /*2cb0*/  ISETP.GE.U32.AND P4, PT, R14, R23, PT ;  /* 0x000000170e00720c */ /* 0x000fe20003f86070 */
[----:B------:R-:W4:Y:S01]  /*2cc0*/  @!P5 LDS R8, [R16+0x68] ;  /* 0x000068001008d984 */ /* 0x000f220000000800 */
[----:B------:R-:W-:-:S11]  /*2cd0*/  @P3 VIADD R12, R12, 0x1 ;  /* 0x000000010c0c3836 */ /* 0x000fd60000000000 */
[----:B------:R-:W-:-:S05]  /*2ce0*/  @P4 VIADD R12, R12, 0x1 ;  /* 0x000000010c0c4836 */ /* 0x000fca0000000000 */
[----:B------:R-:W-:-:S04]  /*2cf0*/  SEL R11, R29, R12, !P1 ;  /* 0x0000000c1d0b7207 */ /* 0x000fc80004800000 */
[----:B0-----:R-:W-:Y:S02]  /*2d00*/  ISETP.NE.AND P3, PT, R11, R2, PT ;  /* 0x000000020b00720c */ /* 0x001fe40003f65270 */
[----:B------:R-:W-:-:S04]  /*2d10*/  @P2 MOV R15, 0x400 ;  /* 0x00000400000f2802 */ /* 0x000fc80000000f00 */
[----:B------:R-:W-:-:S07]  /*2d20*/  @P2 LEA R15, R2, R15, 0x18 ;  /* 0x0000000f020f2211 */ /* 0x000fce00078ec0ff */
[----:B------:R-:W0:Y:S01]  /*2d30*/  @P3 S2R R2, SR_CgaCtaId ;  /* 0x0000000000023919 */ /* 0x000e220000008800 */
[----:B------:R-:W1:Y:S01]  /*2d40*/  @P3 S2R R12, SR_SWINHI ;  /* 0x00000000000c3919 */ /* 0x000e620000002f00 */
[----:B----4-:R-:W-:Y:S02]  /*2d50*/  IMAD R20, R13, R8, R20 ;  /* 0x000000080d147224 */ /* 0x010fe400078e0214 */
[----:B------:R-:W2:Y:S01]  /*2d60*/  @P2 S2R R8, SR_SWINHI ;  /* 0x0000000000082919 */ /* 0x000ea20000002f00 */
[----:B------:R-:W-:-:S04]  /*2d70*/  @P3 MOV R13, 0x400 ;  /* 0x00000400000d3802 */ /* 0x000fc80000000f00 */
[----:B0-----:R-:W-:Y:S02]  /*2d80*/  @P3 LEA R13, R2, R13, 0x18 ;  /* 0x0000000d020d3211 */ /* 0x001fe400078ec0ff */
[----:B------:R-:W-:Y:S02]  /*2d90*/  @P2 MOV R14, R15 ;  /* 0x0000000f000e2202 */ /* 0x000fe40000000f00 */
[----:B--2---:R-:W-:Y:S02]  /*2da0*/  @P2 MOV R15, R8 ;  /* 0x00000008000f2202 */ /* 0x004fe40000000f00 */
[----:B------:R-:W-:Y:S02]  /*2db0*/  @P2 PRMT R14, R9, 0x654, R14 ;  /* 0x00000654090e2816 */ /* 0x000fe4000000000e */
[----:B------:R-:W-:Y:S02]  /*2dc0*/  @P2 MOV R15, R15 ;  /* 0x0000000f000f2202 */ /* 0x000fe40000000f00 */
[----:B------:R-:W-:-:S02]  /*2dd0*/  @P3 MOV R8, R13 ;  /* 0x0000000d00083202 */ /* 0x000fc40000000f00 */
        /* <DEDUP_REMOVED lines=19> */
[----:B------:R-:W-:-:S04]  /*2f10*/  IMAD.HI.U32 R22, R10, 0x1e, RZ ;  /* 0x0000001e0a167827 */ /* 0x000fc800078e00ff */
[----:B------:R-:W-:-:S04]  /*2f20*/  IMAD.MOV R28, RZ, RZ, -R22 ;  /* 0x000000ffff1c7224 */ /* 0x000fc800078e0a16 */
[----:B------:R-:W-:-:S05]  /*2f30*/  IMAD R28, R23, R28, 0x1e ;  /* 0x0000001e171c7424 */ /* 0x000fca00078e021c */
[----:B------:R-:W-:-:S13]  /*2f40*/  ISETP.GE.U32.AND P5, PT, R28, R23, PT ;  /* 0x000000171c00720c */ /* 0x000fda0003fa6070 */
[----:B------:R-:W-:-:S05]  /*2f50*/  @P5 IMAD.IADD R28, R28, 0x1, -R23 ;  /* 0x000000011c1c5824 */ /* 0x000fca00078e0a17 */
[----:B------:R-:W-:Y:S01]  /*2f60*/  ISETP.GE.U32.AND P6, PT, R28, R23, PT ;  /* 0x000000171c00720c */ /* 0x000fe20003fc6070 */
[----:B------:R-:W-:-:S04]  /*2f70*/  @P2 IMAD.WIDE.U32 R14, R0, 0x80, R14 ;  /* 0x00000080000e2825 */ /* 0x000fc800078e000e */
[----:B------:R-:W-:Y:S02]  /*2f80*/  @P5 VIADD R22, R22, 0x1 ;  /* 0x0000000116165836 */ /* 0x000fe40000000000 */
[----:B------:R-:W-:Y:S01]  /*2f90*/  @P3 IMAD.WIDE.U32 R8, R0, 0x80, R8 ;  /* 0x0000008000083825 */ /* 0x000fe200078e0008 */
[----:B------:R-:W2:Y:S03]  /*2fa0*/  @P2 LD.E R15, desc[UR8][R14.64+0x6c] ;  /* 0x00006c080e0f2980 */ /* 0x000ea6000c101900 */
[----:B------:R-:W-:-:S04]  /*2fb0*/  IMAD.HI.U32 R10, R10, 0x1f, RZ ;  /* 0x0000001f0a0a7827 */ /* 0x000fc800078e00ff */
[----:B------:R-:W-:Y:S01]  /*2fc0*/  @P6 VIADD R22, R22, 0x1 ;  /* 0x0000000116166836 */ /* 0x000fe20000000000 */
[----:B------:R0:W3:Y:S02]  /*2fd0*/  @P3 LD.E R14, desc[UR8][R8.64+0x70] ;  /* 0x00007008080e3980 */ /* 0x0000e4000c101900 */
[----:B0-----:R-:W-:Y:S02]  /*2fe0*/  IADD3 R8, PT, PT, -R10, RZ, RZ ;  /* 0x000000ff0a087210 */ /* 0x001fe40007ffe1ff */
[----:B------:R-:W-:-:S03]  /*2ff0*/  SEL R9, R29, R22, !P1 ;  /* 0x000000161d097207 */ /* 0x000fc60004800000 */
[----:B------:R-:W-:Y:S01]  /*3000*/  IMAD R8, R23, R8, 0x1f ;  /* 0x0000001f17087424 */ /* 0x000fe200078e0208 */
[----:B------:R-:W-:-:S04]  /*3010*/  ISETP.NE.AND P5, PT, R9, R2, PT ;  /* 0x000000020900720c */ /* 0x000fc80003fa5270 */
[----:B------:R-:W-:-:S09]  /*3020*/  ISETP.GE.U32.AND P6, PT, R8, R23, PT ;  /* 0x000000170800720c */ /* 0x000fd20003fc6070 */
[----:B------:R-:W0:Y:S04]  /*3030*/  @P5 S2R R2, SR_CgaCtaId ;  /* 0x0000000000025919 */ /* 0x000e280000008800 */
[----:B------:R-:W-:Y:S02]  /*3040*/  @P6 IMAD.IADD R8, R8, 0x1, -R23 ;  /* 0x0000000108086824 */ /* 0x000fe400078e0a17 */
[----:B------:R-:W-:-:S03]  /*3050*/  @P6 VIADD R10, R10, 0x1 ;  /* 0x000000010a0a6836 */ /* 0x000fc60000000000 */
[----:B------:R-:W-:-:S13]  /*3060*/  ISETP.GE.U32.AND P6, PT, R8, R23, PT ;  /* 0x000000170800720c */ /* 0x000fda0003fc6070 */
[----:B------:R-:W-:-:S05]  /*3070*/  @P6 VIADD R10, R10, 0x1 ;  /* 0x000000010a0a6836 */ /* 0x000fca0000000000 */
[----:B------:R-:W-:Y:S01]  /*3080*/  SEL R29, R29, R10, !P1 ;  /* 0x0000000a1d1d7207 */ /* 0x000fe20004800000 */
[----:B------:R-:W1:Y:S03]  /*3090*/  @P5 S2R R8, SR_SWINHI ;  /* 0x0000000000085919 */ /* 0x000e660000002f00 */
[----:B0-----:R-:W-:Y:S02]  /*30a0*/  ISETP.NE.AND P1, PT, R29, R2, PT ;  /* 0x000000021d00720c */ /* 0x001fe40003f25270 */
[----:B------:R-:W-:Y:S02]  /*30b0*/  @P4 PRMT R12, R11, 0x654, R12 ;  /* 0x000006540b0c4816 */ /* 0x000fe4000000000c */
[----:B------:R-:W-:Y:S02]  /*30c0*/  @P4 MOV R13, R13 ;  /* 0x0000000d000d4202 */ /* 0x000fe40000000f00 */
[----:B------:R-:W-:-:S04]  /*30d0*/  @P5 MOV R11, 0x400 ;  /* 0x00000400000b5802 */ /* 0x000fc80000000f00 */
[----:B------:R-:W-:-:S03]  /*30e0*/  @P5 LEA R11, R2, R11, 0x18 ;  /* 0x0000000b020b5211 */ /* 0x000fc600078ec0ff */
[----:B------:R-:W0:Y:S01]  /*30f0*/  @P1 S2R R2, SR_CgaCtaId ;  /* 0x0000000000021919 */ /* 0x000e220000008800 */
[----:B------:R-:W4:Y:S01]  /*3100*/  @P1 S2R R22, SR_SWINHI ;  /* 0x0000000000161919 */ /* 0x000f220000002f00 */
[----:B------:R-:W-:Y:S02]  /*3110*/  @P5 MOV R10, R11 ;  /* 0x0000000b000a5202 */ /* 0x000fe40000000f00 */
[----:B-1----:R-:W-:Y:S02]  /*3120*/  @P5 MOV R11, R8 ;  /* 0x00000008000b5202 */ /* 0x002fe40000000f00 */
[----:B------:R-:W-:Y:S02]  /*3130*/  @P5 PRMT R10, R9, 0x654, R10 ;  /* 0x00000654090a5816 */ /* 0x000fe4000000000a */
[----:B------:R-:W-:Y:S02]  /*3140*/  @P5 MOV R11, R11 ;  /* 0x0000000b000b5202 */ /* 0x000fe40000000f00 */
[----:B------:R-:W-:Y:S01]  /*3150*/  @P1 MOV R9, 0x400 ;  /* 0x0000040000091802 */ /* 0x000fe20000000f00 */
[----:B------:R-:W-:-:S04]  /*3160*/  @P4 IMAD.WIDE.U32 R12, R0, 0x80, R12 ;  /* 0x00000080000c4825 */ /* 0x000fc800078e000c */
[----:B------:R-:W-:Y:S02]  /*3170*/  @P5 IMAD.WIDE.U32 R10, R0, 0x80, R10 ;  /* 0x00000080000a5825 */ /* 0x000fe400078e000a */
[----:B------:R1:W5:Y:S01]  /*3180*/  @P4 LD.E R12, desc[UR8][R12.64+0x74] ;  /* 0x000074080c0c4980 */ /* 0x000362000c101900 */
[----:B0-----:R-:W-:-:S03]  /*3190*/  @P1 LEA R9, R2, R9, 0x18 ;  /* 0x0000000902091211 */ /* 0x001fc600078ec0ff */
[----:B------:R0:W5:Y:S01]  /*31a0*/  @P5 LD.E R10, desc[UR8][R10.64+0x78] ;  /* 0x000078080a0a5980 */ /* 0x000162000c101900 */
[----:B------:R-:W-:Y:S02]  /*31b0*/  @P1 MOV R8, R9 ;  /* 0x0000000900081202 */ /* 0x000fe40000000f00 */
[----:B----4-:R-:W-:Y:S01]  /*31c0*/  @P1 MOV R9, R22 ;  /* 0x0000001600091202 */ /* 0x010fe20000000f00 */
[----:B-1----:R-:W-:Y:S01]  /*31d0*/  LDS R13, [R17+0xd80] ;  /* 0x000d8000110d7984 */ /* 0x002fe20000000800 */
[----:B------:R-:W-:Y:S02]  /*31e0*/  @P1 PRMT R8, R29, 0x654, R8 ;  /* 0x000006541d081816 */ /* 0x000fe40000000008 */
[----:B------:R-:W-:Y:S01]  /*31f0*/  @P1 MOV R9, R9 ;  /* 0x0000000900091202 */ /* 0x000fe20000000f00 */
[----:B0-----:R-:W-:Y:S02]  /*3200*/  LDS R11, [R17+0xf00] ;  /* 0x000f0000110b7984 */ /* 0x001fe40000000800 */
[----:B------:R-:W-:-:S06]  /*3210*/  @P1 IMAD.WIDE.U32 R8, R0, 0x80, R8 ;  /* 0x0000008000081825 */ /* 0x000fcc00078e0008 */
[----:B------:R0:W4:Y:S04]  /*3220*/  @P1 LD.E R8, desc[UR8][R8.64+0x7c] ;  /* 0x00007c0808081980 */ /* 0x000128000c101900 */
[----:B0-----:R-:W-:Y:S04]  /*3230*/  LDS R9, [R17+0xf80] ;  /* 0x000f800011097984 */ /* 0x001fe80000000800 */
[----:B------:R-:W2:Y:S04]  /*3240*/  @!P2 LDS R15, [R16+0x6c] ;  /* 0x00006c00100fa984 */ /* 0x000ea80000000800 */
[----:B------:R-:W-:Y:S01]  /*3250*/  @!P3 LDS R14, [R16+0x70] ;  /* 0x00007000100eb984 */ /* 0x000fe20000000800 */
[----:B--2---:R-:W-:-:S03]  /*3260*/  IMAD R20, R13, R15, R20 ;  /* 0x0000000f0d147224 */ /* 0x004fc600078e0214 */
[----:B------:R-:W3:Y:S04]  /*3270*/  LDS R13, [R17+0xe00] ;  /* 0x000e0000110d7984 */ /* 0x000ee80000000800 */
[----:B------:R-:W-:Y:S04]  /*3280*/  LDS R15, [R17+0xe80] ;  /* 0x000e8000110f7984 */ /* 0x000fe80000000800 */
[----:B------:R-:W5:Y:S04]  /*3290*/  @!P4 LDS R12, [R16+0x74] ;  /* 0x00007400100cc984 */ /* 0x000f680000000800 */
[----:B------:R-:W0:Y:S04]  /*32a0*/  @!P5 LDS R10, [R16+0x78] ;  /* 0x00007800100ad984 */ /* 0x000e280000000800 */
[----:B------:R-:W4:Y:S01]  /*32b0*/  @!P1 LDS R8, [R16+0x7c] ;  /* 0x00007c0010089984 */ /* 0x000f220000000800 */
[----:B---3--:R-:W-:-:S04]  /*32c0*/  IMAD R13, R13, R14, R20 ;  /* 0x0000000e0d0d7224 */ /* 0x008fc800078e0214 */
[----:B-----5:R-:W-:-:S04]  /*32d0*/  IMAD R12, R15, R12, R13 ;  /* 0x0000000c0f0c7224 */ /* 0x020fc800078e020d */
[----:B0-----:R-:W-:-:S04]  /*32e0*/  IMAD R10, R11, R10, R12 ;  /* 0x0000000a0b0a7224 */ /* 0x001fc800078e020c */
[----:B----4-:R-:W-:Y:S01]  /*32f0*/  IMAD R20, R9, R8, R10 ;  /* 0x0000000809147224 */ /* 0x010fe200078e020a */
[----:B------:R-:W-:Y:S06]  /*3300*/  BRA `(.L_x_7) ;  /* 0x0000000400207947 */ /* 0x000fec0003800000 */
.L_x_6:
[----:B------:R-:W-:Y:S04]  /*3310*/  LDS R9, [R17] ;  /* 0x0000000011097984 */ /* 0x000fe80000000800 */
[----:B0-----:R-:W0:Y:S04]  /*3320*/  LDS.128 R12, [R16] ;  /* 0x00000000100c7984 */ /* 0x001e280000000c00 */
[----:B------:R-:W1:Y:S04]  /*3330*/  LDS R8, [R17+0x80] ;  /* 0x0000800011087984 */ /* 0x000e680000000800 */
[----:B------:R-:W2:Y:S04]  /*3340*/  LDS R10, [R17+0x100] ;  /* 0x00010000110a7984 */ /* 0x000ea80000000800 */
[----:B------:R-:W3:Y:S01]  /*3350*/  LDS R22, [R17+0x180] ;  /* 0x0001800011167984 */ /* 0x000ee20000000800 */
[----:B0-----:R-:W-:-:S03]  /*3360*/  IMAD R12, R12, R9, R20 ;  /* 0x000000090c0c7224 */ /* 0x001fc600078e0214 */
[----:B------:R-:W-:Y:S01]  /*3370*/  LDS R20, [R17+0x380] ;  /* 0x0003800011147984 */ /* 0x000fe20000000800 */
[----:B-1----:R-:W-:-:S03]  /*3380*/  IMAD R9, R8, R13, R12 ;  /* 0x0000000d08097224 */ /* 0x002fc600078e020c */
[----:B------:R-:W-:Y:S01]  /*3390*/  LDS R13, [R17+0x200] ;  /* 0x00020000110d7984 */ /* 0x000fe20000000800 */
[----:B--2---:R-:W-:-:S03]  /*33a0*/  IMAD R14, R10, R14, R9 ;  /* 0x0000000e0a0e7224 */ /* 0x004fc600078e0209 */
[----:B------:R-:W0:Y:S01]  /*33b0*/  LDS.128 R8, [R16+0x10] ;  /* 0x0000100010087984 */ /* 0x000e220000000c00 */
[----:B---3--:R-:W-:-:S03]  /*33c0*/  IMAD R14, R22, R15, R14 ;  /* 0x0000000f160e7224 */ /* 0x008fc600078e020e */
[----:B------:R-:W1:Y:S04]  /*33d0*/  LDS R12, [R17+0x280] ;  /* 0x00028000110c7984 */ /* 0x000e680000000800 */
[----:B------:R-:W2:Y:S01]  /*33e0*/  LDS R15, [R17+0x300] ;  /* 0x00030000110f7984 */ /* 0x000ea20000000800 */
[----:B0-----:R-:W-:-:S04]  /*33f0*/  IMAD R8, R8, R13, R14 ;  /* 0x0000000d08087224 */ /* 0x001fc800078e020e */
[----:B-1----:R-:W-:Y:S02]  /*3400*/  IMAD R13, R12, R9, R8 ;  /* 0x000000090c0d7224 */ /* 0x002fe400078e0208 */
[----:B------:R-:W-:Y:S02]  /*3410*/  LDS R9, [R17+0x400] ;  /* 0x0004000011097984 */ /* 0x000fe40000000800 */
[----:B--2---:R-:W-:Y:S02]  /*3420*/  IMAD R10, R15, R10, R13 ;  /* 0x0000000a0f0a7224 */ /* 0x004fe400078e020d */
[----:B------:R-:W0:Y:S02]  /*3430*/  LDS.128 R12, [R16+0x20] ;  /* 0x00002000100c7984 */ /* 0x000e240000000c00 */
[----:B------:R-:W-:Y:S02]  /*3440*/  IMAD R10, R20, R11, R10 ;  /* 0x0000000b140a7224 */ /* 0x000fe400078e020a */
        /* <DEDUP_REMOVED lines=13> */
[----:B------:R-:W-:Y:S02]  /*3520*/  IMAD R13, R12, R9, R8 ;  /* 0x000000090c0d7224 */ /* 0x000fe400078e0208 */
[----:B------:R-:W-:Y:S02]  /*3530*/  LDS R9, [R17+0x800] ;  /* 0x0008000011097984 */ /* 0x000fe40000000800 */
[----:B-1----:R-:W-:Y:S02]  /*3540*/  IMAD R10, R15, R10, R13 ;  /* 0x0000000a0f0a7224 */ /* 0x002fe400078e020d */
[----:B------:R-:W0:Y:S02]  /*3550*/  LDS.128 R12, [R16+0x40] ;  /* 0x00004000100c7984 */ /* 0x000e240000000c00 */
[----:B--2---:R-:W-:Y:S02]  /*3560*/  IMAD R10, R20, R11, R10 ;  /* 0x0000000b140a7224 */ /* 0x004fe400078e020a */
        /* <DEDUP_REMOVED lines=31> */
[----:B------:R-:W-:-:S04]  /*3760*/  IMAD R9, R12, R9, R8 ;  /* 0x000000090c097224 */ /* 0x000fc800078e0208 */
[----:B-1----:R-:W-:-:S04]  /*3770*/  IMAD R10, R15, R10, R9 ;  /* 0x0000000a0f0a7224 */ /* 0x002fc800078e0209 */
[----:B--2---:R-:W-:-:S07]  /*3780*/  IMAD R20, R20, R11, R10 ;  /* 0x0000000b14147224 */ /* 0x004fce00078e020a */
.L_x_7:
[----:B------:R-:W-:Y:S06]  /*3790*/  BAR.SYNC.DEFER_BLOCKING 0x0 ;  /* 0x0000000000007b1d */ /* 0x000fec0000010000 */
[----:B------:R-:W-:Y:S05]  /*37a0*/  BRA.U !UP1, `(.L_x_8) ;  /* 0x0000000109147547 */ /* 0x000fea000b800000 */
[----:B------:R-:W-:Y:S06]  /*37b0*/  MEMBAR.ALL.GPU ;  /* 0x0000000000007992 */ /* 0x000fec000000a000 */
[----:B------:R-:W-:-:S00]  /*37c0*/  ERRBAR ;  /* 0x00000000000079ab */ /* 0x000fc00000000000 */
[----:B------:R-:W-:Y:S08]  /*37d0*/  CGAERRBAR ;  /* 0x00000000000075ab */ /* 0x000ff00000000000 */
[----:B------:R-:W-:Y:S01]  /*37e0*/  UCGABAR_ARV ;  /* 0x00000000000079c7 */ /* 0x000fe20008000000 */
[----:B------:R-:W-:Y:S05]  /*37f0*/  BRA `(.L_x_9) ;  /* 0x0000000000047947 */ /* 0x000fea0003800000 */
.L_x_8:
[----:B------:R-:W-:Y:S01]  /*3800*/  NOP ;  /* 0x0000000000007918 */ /* 0x000fe20000000000 */
.L_x_9:
[----:B------:R-:W-:Y:S05]  /*3810*/  BRA.U !UP1, `(.L_x_10) ;  /* 0x00000001090c7547 */ /* 0x000fea000b800000 */
[----:B------:R-:W-:Y:S01]  /*3820*/  UCGABAR_WAIT ;  /* 0x0000000000007dc7 */ /* 0x000fe20008000000 */
[----:B------:R-:W-:Y:S01]  /*3830*/  CCTL.IVALL ;  /* 0x00000000ff00798f */ /* 0x000fe20002000000 */
[----:B------:R-:W-:Y:S05]  /*3840*/  BRA `(.L_x_11) ;  /* 0x0000000000047947 */ /* 0x000fea0003800000 */
.L_x_10:
[----:B------:R-:W-:Y:S06]  /*3850*/  BAR.SYNC.DEFER_BLOCKING 0x0 ;  /* 0x0000000000007b1d */ /* 0x000fec0000010000 */
.L_x_11:
[----:B------:R-:W0:Y:S01]  /*3860*/  LDC R9, c[0x0][0x3a0] ;  /* 0x0000e800ff097b82 */ /* 0x000e220000000800 */
[----:B------:R-:W-:Y:S02]  /*3870*/  VIADD R6, R6, 0x20 ;  /* 0x0000002006067836 */ /* 0x000fe40000000000 */
[----:B0-----:R-:W-:Y:S01]  /*3880*/  IMAD R4, R9, 0x20, R4 ;  /* 0x0000002009047824 */ /* 0x001fe200078e0204 */
[----:B------:R-:W-:Y:S06]  /*3890*/  BRA.U UP2, `(.L_x_12) ;  /* 0xffffffc902f47547 */ /* 0x000fec000b83ffff */
.L_x_1:
[----:B------:R-:W0:Y:S01]  /*38a0*/  LDC R5, c[0x0][0x3b8] ;  /* 0x0000ee00ff057b82 */ /* 0x000e220000000800 */
[----:B------:R-:W1:Y:S01]  /*38b0*/  LDCU.64 UR6, c[0x0][0x3c0] ;  /* 0x00007800ff0677ac */ /* 0x000e620008000a00 */
[----:B0-----:R-:W-:Y:S02]  /*38c0*/  IMAD R3, R0, R5, R3 ;  /* 0x0000000500037224 */ /* 0x001fe400078e0203 */
[----:B------:R-:W-:-:S03]  /*38d0*/  IMAD R18, R5, UR4, R18 ;  /* 0x0000000405127c24 */ /* 0x000fc6000f8e0212 */
[----:B------:R-:W-:Y:S02]  /*38e0*/  SHF.R.S32.HI R5, RZ, 0x1f, R3 ;  /* 0x0000001fff057819 */ /* 0x000fe40000011403 */
[----:B------:R-:W-:-:S04]  /*38f0*/  IADD3 R3, P0, PT, R18, R3, RZ ;  /* 0x0000000312037210 */ /* 0x000fc80007f1e0ff */
[----:B------:R-:W-:Y:S02]  /*3900*/  LEA.HI.X.SX32 R18, R18, R5, 0x1, P0 ;  /* 0x0000000512127211 */ /* 0x000fe400000f0eff */
[----:B-1----:R-:W-:-:S04]  /*3910*/  LEA R2, P0, R3, UR6, 0x2 ;  /* 0x0000000603027c11 */ /* 0x002fc8000f8010ff */
[----:B------:R-:W-:-:S05]  /*3920*/  LEA.HI.X R3, R3, UR7, R18, 0x2, P0 ;  /* 0x0000000703037c11 */ /* 0x000fca00080f1412 */
[----:B------:R-:W-:Y:S01]  /*3930*/  STG.E desc[UR8][R2.64], R20 ;  /* 0x0000001402007986 */ /* 0x000fe2000c101908 */
[----:B------:R-:W-:Y:S05]  /*3940*/  EXIT ;  /* 0x000000000000794d */ /* 0x000fea0003800000 */
.L_x_13:
[----:B------:R-:W-:-:S00]  /*3950*/  BRA `(.L_x_13) ;  /* 0xfffffffc00fc7947 */ /* 0x000fc0000383ffff */
[----:B------:R-:W-:-:S00]  /*3960*/  NOP ;  /* 0x0000000000007918 */ /* 0x000fc00000000000 */
        /* <DEDUP_REMOVED lines=9> */
.L_x_14:


//--------------------- .nv.shared._Z12MatMulKernel6MatrixS_S_i --------------------------
	.section	.nv.shared._Z12MatMulKernel6MatrixS_S_i,"aw",@nobits
	.sectionflags	@""
	.align	4
.nv.shared._Z12MatMulKernel6MatrixS_S_i:
	.zero		9216


//--------------------- .nv.shared.reserved.0     --------------------------
	.section	.nv.shared.reserved.0,"aw",@nobits
	.weak		__nv_reservedSMEM_offset_0_alias
	.size		__nv_reservedSMEM_offset_0_alias, 0, 64
	.other		__nv_reservedSMEM_offset_0_alias,@"STO_CUDA_RESERVED_SHARED STV_DEFAULT"
__nv_reservedSMEM_offset_0_alias:
	.zero		0
	.zero		64


//--------------------- .nv.constant0._Z12MatMulKernel6MatrixS_S_i --------------------------
	.section	.nv.constant0._Z12MatMulKernel6MatrixS_S_i,"a",@progbits
	.sectionflags	@""
	.align	4
.nv.constant0._Z12MatMulKernel6MatrixS_S_i:
	.zero		972


//--------------------- SYMBOLS --------------------------

	.type		.nv.reservedSmem.offset0,@object
	.size		.nv.reservedSmem.offset0,0x4
	.type		.nv.reservedSmem.cap,@object
	.size		.nv.reservedSmem.cap,0x4
